//
// Generated by NVIDIA NVVM Compiler
//
// Compiler Build ID: CL-36424714
// Cuda compilation tools, release 13.0, V13.0.88
// Based on NVVM 20.0.0
//

.version 9.0
.target sm_100
.address_size 64

	// .globl	_Z27right_looking_launch_kernelPfiiii
// _ZZ10potrf_tilePfE5temp2 has been demoted
.extern .shared .align 16 .b8 row_data[];

.visible .entry _Z27right_looking_launch_kernelPfiiii(
	.param .u64 .ptr .align 1 _Z27right_looking_launch_kernelPfiiii_param_0,
	.param .u32 _Z27right_looking_launch_kernelPfiiii_param_1,
	.param .u32 _Z27right_looking_launch_kernelPfiiii_param_2,
	.param .u32 _Z27right_looking_launch_kernelPfiiii_param_3,
	.param .u32 _Z27right_looking_launch_kernelPfiiii_param_4
)
{
	.reg .pred 	%p<85>;
	.reg .b16 	%rs<23>;
	.reg .b32 	%r<374>;
	.reg .b32 	%f<231>;
	.reg .b64 	%rd<95>;
	// demoted variable
	.shared .align 4 .f32 _ZZ10potrf_tilePfE5temp2;
	ld.param.u64 	%rd3, [_Z27right_looking_launch_kernelPfiiii_param_0];
	ld.param.u32 	%r108, [_Z27right_looking_launch_kernelPfiiii_param_1];
	ld.param.u32 	%r109, [_Z27right_looking_launch_kernelPfiiii_param_2];
	ld.param.u32 	%r110, [_Z27right_looking_launch_kernelPfiiii_param_4];
	cvta.to.global.u64 	%rd1, %rd3;
	mov.u32 	%r1, %tid.x;
	shr.s32 	%r111, %r108, 31;
	shr.u32 	%r112, %r111, 30;
	add.s32 	%r113, %r108, %r112;
	shr.s32 	%r2, %r113, 2;
	setp.lt.s32 	%p6, %r108, 4;
	@%p6 bra 	$L__BB0_43;
	mad.lo.s32 	%r115, %r108, 5, 21;
	mul.lo.s32 	%r116, %r115, %r109;
	mov.u32 	%r3, %ntid.z;
	mov.u32 	%r4, %tid.z;
	mov.u32 	%r5, %ntid.y;
	mov.u32 	%r6, %tid.y;
	mov.u32 	%r117, %ctaid.x;
	mov.u32 	%r118, %ntid.x;
	mad.lo.s32 	%r7, %r117, %r118, %r1;
	mad.lo.s32 	%r8, %r4, 5, %r6;
	mul.lo.s32 	%r119, %r1, 20;
	add.s32 	%r120, %r8, %r119;
	add.s32 	%r121, %r120, %r116;
	shl.b32 	%r122, %r121, 2;
	mov.u32 	%r123, row_data;
	add.s32 	%r9, %r123, %r122;
	add.s32 	%r124, %r116, %r119;
	shl.b32 	%r125, %r124, 2;
	add.s32 	%r126, %r123, %r125;
	mad.lo.s32 	%r10, %r4, 24, %r126;
	setp.lt.u32 	%p7, %r6, %r4;
	shl.b32 	%r127, %r8, 2;
	add.s32 	%r11, %r126, %r127;
	min.u32 	%r128, %r4, %r6;
	setp.le.u32 	%p8, %r6, %r4;
	mul.lo.s32 	%r129, %r110, %r1;
	add.s32 	%r12, %r129, %r6;
	shl.b32 	%r130, %r129, 2;
	add.s32 	%r13, %r123, %r130;
	and.b32  	%r14, %r2, 7;
	and.b32  	%r15, %r2, 3;
	add.s32 	%r16, %r15, -1;
	setp.ne.s32 	%p9, %r128, 0;
	and.pred  	%p1, %p8, %p9;
	mad.lo.s32 	%r17, %r6, 20, %r126;
	shl.b32 	%r131, %r4, 2;
	sub.s32 	%r18, %r10, %r131;
	setp.gt.u32 	%p10, %r128, 1;
	and.pred  	%p2, %p8, %p10;
	setp.eq.s32 	%p11, %r6, 2;
	and.pred  	%p3, %p7, %p11;
	setp.gt.u32 	%p12, %r128, 2;
	and.pred  	%p4, %p8, %p12;
	setp.gt.u32 	%p13, %r128, 3;
	and.pred  	%p5, %p8, %p13;
	mov.b32 	%r342, 0;
	not.pred 	%p21, %p1;
	not.pred 	%p28, %p2;
	not.pred 	%p32, %p3;
	not.pred 	%p33, %p4;
	not.pred 	%p40, %p5;
$L__BB0_2:
	mov.u32 	%r28, %r342;
	setp.lt.u32 	%p14, %r4, %r6;
	mad.lo.s32 	%r132, %r28, %r3, %r4;
	mad.lo.s32 	%r29, %r28, %r5, %r6;
	mad.lo.s32 	%r133, %r132, %r108, %r29;
	mad.lo.s32 	%r134, %r133, %r109, %r7;
	mul.wide.u32 	%rd4, %r134, 4;
	add.s64 	%rd2, %rd1, %rd4;
	mov.f32 	%f229, 0f00000000;
	@%p14 bra 	$L__BB0_4;
	ld.global.f32 	%f229, [%rd2];
$L__BB0_4:
	st.shared.f32 	[%r9], %f229;
	bar.sync 	0;
	setp.ne.s32 	%p15, %r6, %r4;
	setp.ne.s32 	%p16, %r6, 0;
	or.pred  	%p17, %p15, %p16;
	@%p17 bra 	$L__BB0_6;
	ld.shared.f32 	%f6, [%r10];
	sqrt.rn.f32 	%f7, %f6;
	st.shared.f32 	[%r10], %f7;
	st.shared.f32 	[_ZZ10potrf_tilePfE5temp2], %f7;
$L__BB0_6:
	bar.sync 	0;
	setp.ge.u32 	%p18, %r6, %r4;
	setp.ne.s32 	%p19, %r6, 0;
	or.pred  	%p20, %p18, %p19;
	@%p20 bra 	$L__BB0_8;
	ld.shared.f32 	%f8, [%r11];
	ld.shared.f32 	%f9, [_ZZ10potrf_tilePfE5temp2];
	div.rn.f32 	%f10, %f8, %f9;
	st.shared.f32 	[%r11], %f10;
$L__BB0_8:
	bar.sync 	0;
	@%p21 bra 	$L__BB0_10;
	ld.shared.f32 	%f11, [%r17];
	ld.shared.f32 	%f12, [%r18];
	mul.f32 	%f13, %f11, %f12;
	ld.shared.f32 	%f14, [%r11];
	sub.f32 	%f15, %f14, %f13;
	st.shared.f32 	[%r11], %f15;
$L__BB0_10:
	bar.sync 	0;
	setp.ne.s32 	%p22, %r6, %r4;
	setp.ne.s32 	%p23, %r6, 1;
	or.pred  	%p24, %p22, %p23;
	@%p24 bra 	$L__BB0_12;
	ld.shared.f32 	%f16, [%r10];
	sqrt.rn.f32 	%f17, %f16;
	st.shared.f32 	[%r10], %f17;
	st.shared.f32 	[_ZZ10potrf_tilePfE5temp2], %f17;
$L__BB0_12:
	bar.sync 	0;
	setp.ge.u32 	%p25, %r6, %r4;
	setp.ne.s32 	%p26, %r6, 1;
	or.pred  	%p27, %p25, %p26;
	@%p27 bra 	$L__BB0_14;
	ld.shared.f32 	%f18, [%r11];
	ld.shared.f32 	%f19, [_ZZ10potrf_tilePfE5temp2];
	div.rn.f32 	%f20, %f18, %f19;
	st.shared.f32 	[%r11], %f20;
$L__BB0_14:
	bar.sync 	0;
	@%p28 bra 	$L__BB0_16;
	ld.shared.f32 	%f21, [%r17+4];
	ld.shared.f32 	%f22, [%r18+4];
	mul.f32 	%f23, %f21, %f22;
	ld.shared.f32 	%f24, [%r11];
	sub.f32 	%f25, %f24, %f23;
	st.shared.f32 	[%r11], %f25;
$L__BB0_16:
	bar.sync 	0;
	setp.ne.s32 	%p29, %r6, %r4;
	setp.ne.s32 	%p30, %r6, 2;
	or.pred  	%p31, %p29, %p30;
	@%p31 bra 	$L__BB0_18;
	ld.shared.f32 	%f26, [%r10];
	sqrt.rn.f32 	%f27, %f26;
	st.shared.f32 	[%r10], %f27;
	st.shared.f32 	[_ZZ10potrf_tilePfE5temp2], %f27;
$L__BB0_18:
	bar.sync 	0;
	@%p32 bra 	$L__BB0_20;
	ld.shared.f32 	%f28, [%r11];
	ld.shared.f32 	%f29, [_ZZ10potrf_tilePfE5temp2];
	div.rn.f32 	%f30, %f28, %f29;
	st.shared.f32 	[%r11], %f30;
$L__BB0_20:
	bar.sync 	0;
	@%p33 bra 	$L__BB0_22;
	ld.shared.f32 	%f31, [%r17+8];
	ld.shared.f32 	%f32, [%r18+8];
	mul.f32 	%f33, %f31, %f32;
	ld.shared.f32 	%f34, [%r11];
	sub.f32 	%f35, %f34, %f33;
	st.shared.f32 	[%r11], %f35;
$L__BB0_22:
	bar.sync 	0;
	setp.ne.s32 	%p34, %r6, %r4;
	setp.ne.s32 	%p35, %r6, 3;
	or.pred  	%p36, %p34, %p35;
	@%p36 bra 	$L__BB0_24;
	ld.shared.f32 	%f36, [%r10];
	sqrt.rn.f32 	%f37, %f36;
	st.shared.f32 	[%r10], %f37;
	st.shared.f32 	[_ZZ10potrf_tilePfE5temp2], %f37;
$L__BB0_24:
	bar.sync 	0;
	setp.ge.u32 	%p37, %r6, %r4;
	setp.ne.s32 	%p38, %r6, 3;
	or.pred  	%p39, %p37, %p38;
	@%p39 bra 	$L__BB0_26;
	ld.shared.f32 	%f38, [%r11];
	ld.shared.f32 	%f39, [_ZZ10potrf_tilePfE5temp2];
	div.rn.f32 	%f40, %f38, %f39;
	st.shared.f32 	[%r11], %f40;
$L__BB0_26:
	bar.sync 	0;
	@%p40 bra 	$L__BB0_28;
	ld.shared.f32 	%f41, [%r17+12];
	ld.shared.f32 	%f42, [%r18+12];
	mul.f32 	%f43, %f41, %f42;
	ld.shared.f32 	%f44, [%r11];
	sub.f32 	%f45, %f44, %f43;
	st.shared.f32 	[%r11], %f45;
$L__BB0_28:
	setp.lt.u32 	%p41, %r4, %r6;
	bar.sync 	0;
	mov.f32 	%f230, 0f00000000;
	@%p41 bra 	$L__BB0_30;
	ld.shared.f32 	%f230, [%r9];
$L__BB0_30:
	add.s32 	%r136, %r2, -1;
	setp.lt.u32 	%p42, %r136, 7;
	st.global.f32 	[%rd2], %f230;
	bar.sync 	0;
	mov.b32 	%r345, 0;
	@%p42 bra 	$L__BB0_33;
	mov.b32 	%r343, 0;
$L__BB0_32:
	.pragma "nounroll";
	mad.lo.s32 	%r138, %r343, %r3, %r4;
	mad.lo.s32 	%r139, %r138, %r108, %r29;
	mad.lo.s32 	%r140, %r139, %r109, %r7;
	mul.wide.u32 	%rd5, %r140, 4;
	add.s64 	%rd6, %rd1, %rd5;
	ld.global.f32 	%f47, [%rd6];
	mad.lo.s32 	%r141, %r138, 5, %r12;
	shl.b32 	%r142, %r141, 2;
	mov.u32 	%r143, row_data;
	add.s32 	%r144, %r143, %r142;
	st.shared.f32 	[%r144], %f47;
	add.s32 	%r145, %r138, %r3;
	mad.lo.s32 	%r146, %r145, %r108, %r29;
	mad.lo.s32 	%r147, %r146, %r109, %r7;
	mul.wide.u32 	%rd7, %r147, 4;
	add.s64 	%rd8, %rd1, %rd7;
	ld.global.f32 	%f48, [%rd8];
	mul.lo.s32 	%r148, %r3, 20;
	add.s32 	%r149, %r144, %r148;
	st.shared.f32 	[%r149], %f48;
	add.s32 	%r150, %r145, %r3;
	mad.lo.s32 	%r151, %r150, %r108, %r29;
	mad.lo.s32 	%r152, %r151, %r109, %r7;
	mul.wide.u32 	%rd9, %r152, 4;
	add.s64 	%rd10, %rd1, %rd9;
	ld.global.f32 	%f49, [%rd10];
	add.s32 	%r153, %r149, %r148;
	st.shared.f32 	[%r153], %f49;
	add.s32 	%r154, %r150, %r3;
	mad.lo.s32 	%r155, %r154, %r108, %r29;
	mad.lo.s32 	%r156, %r155, %r109, %r7;
	mul.wide.u32 	%rd11, %r156, 4;
	add.s64 	%rd12, %rd1, %rd11;
	ld.global.f32 	%f50, [%rd12];
	add.s32 	%r157, %r153, %r148;
	st.shared.f32 	[%r157], %f50;
	add.s32 	%r158, %r154, %r3;
	mad.lo.s32 	%r159, %r158, %r108, %r29;
	mad.lo.s32 	%r160, %r159, %r109, %r7;
	mul.wide.u32 	%rd13, %r160, 4;
	add.s64 	%rd14, %rd1, %rd13;
	ld.global.f32 	%f51, [%rd14];
	add.s32 	%r161, %r157, %r148;
	st.shared.f32 	[%r161], %f51;
	add.s32 	%r162, %r158, %r3;
	mad.lo.s32 	%r163, %r162, %r108, %r29;
	mad.lo.s32 	%r164, %r163, %r109, %r7;
	mul.wide.u32 	%rd15, %r164, 4;
	add.s64 	%rd16, %rd1, %rd15;
	ld.global.f32 	%f52, [%rd16];
	add.s32 	%r165, %r161, %r148;
	st.shared.f32 	[%r165], %f52;
	add.s32 	%r166, %r162, %r3;
	mad.lo.s32 	%r167, %r166, %r108, %r29;
	mad.lo.s32 	%r168, %r167, %r109, %r7;
	mul.wide.u32 	%rd17, %r168, 4;
	add.s64 	%rd18, %rd1, %rd17;
	ld.global.f32 	%f53, [%rd18];
	add.s32 	%r169, %r165, %r148;
	st.shared.f32 	[%r169], %f53;
	add.s32 	%r170, %r166, %r3;
	mad.lo.s32 	%r171, %r170, %r108, %r29;
	mad.lo.s32 	%r172, %r171, %r109, %r7;
	mul.wide.u32 	%rd19, %r172, 4;
	add.s64 	%rd20, %rd1, %rd19;
	ld.global.f32 	%f54, [%rd20];
	add.s32 	%r173, %r169, %r148;
	st.shared.f32 	[%r173], %f54;
	add.s32 	%r343, %r343, 8;
	and.b32  	%r345, %r2, 536870904;
	setp.ne.s32 	%p43, %r343, %r345;
	@%p43 bra 	$L__BB0_32;
$L__BB0_33:
	setp.eq.s32 	%p44, %r14, 0;
	@%p44 bra 	$L__BB0_41;
	add.s32 	%r174, %r14, -1;
	setp.lt.u32 	%p45, %r174, 3;
	@%p45 bra 	$L__BB0_36;
	mad.lo.s32 	%r175, %r345, %r3, %r4;
	mad.lo.s32 	%r176, %r175, %r108, %r29;
	mad.lo.s32 	%r177, %r176, %r109, %r7;
	mul.wide.u32 	%rd21, %r177, 4;
	add.s64 	%rd22, %rd1, %rd21;
	ld.global.f32 	%f55, [%rd22];
	mad.lo.s32 	%r178, %r175, 5, %r12;
	shl.b32 	%r179, %r178, 2;
	mov.u32 	%r180, row_data;
	add.s32 	%r181, %r180, %r179;
	st.shared.f32 	[%r181], %f55;
	add.s32 	%r182, %r175, %r3;
	mad.lo.s32 	%r183, %r182, %r108, %r29;
	mad.lo.s32 	%r184, %r183, %r109, %r7;
	mul.wide.u32 	%rd23, %r184, 4;
	add.s64 	%rd24, %rd1, %rd23;
	ld.global.f32 	%f56, [%rd24];
	mul.lo.s32 	%r185, %r3, 20;
	add.s32 	%r186, %r181, %r185;
	st.shared.f32 	[%r186], %f56;
	add.s32 	%r187, %r182, %r3;
	mad.lo.s32 	%r188, %r187, %r108, %r29;
	mad.lo.s32 	%r189, %r188, %r109, %r7;
	mul.wide.u32 	%rd25, %r189, 4;
	add.s64 	%rd26, %rd1, %rd25;
	ld.global.f32 	%f57, [%rd26];
	add.s32 	%r190, %r186, %r185;
	st.shared.f32 	[%r190], %f57;
	add.s32 	%r191, %r187, %r3;
	mad.lo.s32 	%r192, %r191, %r108, %r29;
	mad.lo.s32 	%r193, %r192, %r109, %r7;
	mul.wide.u32 	%rd27, %r193, 4;
	add.s64 	%rd28, %rd1, %rd27;
	ld.global.f32 	%f58, [%rd28];
	add.s32 	%r194, %r190, %r185;
	st.shared.f32 	[%r194], %f58;
	add.s32 	%r345, %r345, 4;
$L__BB0_36:
	setp.eq.s32 	%p46, %r15, 0;
	@%p46 bra 	$L__BB0_41;
	setp.eq.s32 	%p47, %r16, 0;
	@%p47 bra 	$L__BB0_39;
	mad.lo.s32 	%r195, %r345, %r3, %r4;
	mad.lo.s32 	%r196, %r195, %r108, %r29;
	mad.lo.s32 	%r197, %r196, %r109, %r7;
	mul.wide.u32 	%rd29, %r197, 4;
	add.s64 	%rd30, %rd1, %rd29;
	ld.global.f32 	%f59, [%rd30];
	mad.lo.s32 	%r198, %r195, 5, %r12;
	shl.b32 	%r199, %r198, 2;
	mov.u32 	%r200, row_data;
	add.s32 	%r201, %r200, %r199;
	st.shared.f32 	[%r201], %f59;
	add.s32 	%r202, %r195, %r3;
	mad.lo.s32 	%r203, %r202, %r108, %r29;
	mad.lo.s32 	%r204, %r203, %r109, %r7;
	mul.wide.u32 	%rd31, %r204, 4;
	add.s64 	%rd32, %rd1, %rd31;
	ld.global.f32 	%f60, [%rd32];
	mad.lo.s32 	%r205, %r3, 20, %r201;
	st.shared.f32 	[%r205], %f60;
	add.s32 	%r345, %r345, 2;
$L__BB0_39:
	and.b32  	%r206, %r2, 1;
	setp.eq.b32 	%p48, %r206, 1;
	not.pred 	%p49, %p48;
	@%p49 bra 	$L__BB0_41;
	mad.lo.s32 	%r207, %r345, %r3, %r4;
	mad.lo.s32 	%r208, %r207, %r108, %r29;
	mad.lo.s32 	%r209, %r208, %r109, %r7;
	mul.wide.u32 	%rd33, %r209, 4;
	add.s64 	%rd34, %rd1, %rd33;
	ld.global.f32 	%f61, [%rd34];
	mad.lo.s32 	%r210, %r207, 5, %r12;
	shl.b32 	%r211, %r210, 2;
	mov.u32 	%r212, row_data;
	add.s32 	%r213, %r212, %r211;
	st.shared.f32 	[%r213], %f61;
$L__BB0_41:
	bar.sync 	0;
	add.s32 	%r342, %r28, 1;
	setp.ge.s32 	%p50, %r342, %r2;
	@%p50 bra 	$L__BB0_86;
	mul.lo.s32 	%r215, %r29, 5;
	add.s32 	%r216, %r215, %r6;
	shl.b32 	%r217, %r216, 2;
	add.s32 	%r39, %r13, %r217;
	shl.b32 	%r218, %r215, 2;
	add.s32 	%r40, %r13, %r218;
	mov.b32 	%r347, 0;
	mov.b16 	%rs20, 0;
	mov.u32 	%r348, %r342;
	mov.u32 	%r349, %r28;
	bra.uni 	$L__BB0_60;
$L__BB0_43:
	add.s32 	%r19, %r2, -1;
	setp.lt.s32 	%p74, %r108, 8;
	@%p74 bra 	$L__BB0_59;
	mov.u32 	%r20, %ntid.z;
	mov.u32 	%r21, %tid.z;
	mov.u32 	%r22, %ntid.y;
	mov.u32 	%r23, %tid.y;
	mov.u32 	%r299, %ctaid.x;
	mov.u32 	%r300, %ntid.x;
	mad.lo.s32 	%r24, %r299, %r300, %r1;
	max.s32 	%r25, %r19, 1;
	add.s32 	%r26, %r2, -2;
	cvt.u16.u32 	%rs1, %r2;
	mul.lo.s32 	%r301, %r20, %r109;
	shl.b32 	%r27, %r301, 3;
	mov.b32 	%r360, 0;
	mov.b16 	%rs21, 0;
	mov.u16 	%rs22, %rs21;
$L__BB0_45:
	mov.u32 	%r370, %r360;
	sub.s32 	%r69, %r19, %r370;
	add.s32 	%r360, %r370, 1;
	setp.ge.s32 	%p75, %r360, %r2;
	@%p75 bra 	$L__BB0_58;
	mad.lo.s32 	%r302, %r370, %r22, %r23;
	mad.lo.s32 	%r71, %r302, %r108, %r21;
	sub.s32 	%r303, %r26, %r370;
	setp.lt.u32 	%p76, %r303, 7;
	mov.u32 	%r372, %r360;
	@%p76 bra 	$L__BB0_50;
	add.s32 	%r304, %r370, 2;
	mad.lo.s32 	%r305, %r20, %r304, %r71;
	mad.lo.s32 	%r369, %r109, %r305, %r24;
	add.s32 	%r306, %r370, 3;
	mad.lo.s32 	%r307, %r20, %r306, %r71;
	mad.lo.s32 	%r368, %r109, %r307, %r24;
	add.s32 	%r308, %r370, 4;
	mad.lo.s32 	%r309, %r20, %r308, %r71;
	mad.lo.s32 	%r367, %r109, %r309, %r24;
	add.s32 	%r310, %r370, 5;
	mad.lo.s32 	%r311, %r20, %r310, %r71;
	mad.lo.s32 	%r366, %r109, %r311, %r24;
	add.s32 	%r312, %r370, 6;
	mad.lo.s32 	%r313, %r20, %r312, %r71;
	mad.lo.s32 	%r365, %r109, %r313, %r24;
	add.s32 	%r314, %r370, 7;
	mad.lo.s32 	%r315, %r20, %r314, %r71;
	mad.lo.s32 	%r364, %r109, %r315, %r24;
	add.s32 	%r316, %r370, 8;
	mad.lo.s32 	%r317, %r20, %r316, %r71;
	mad.lo.s32 	%r363, %r109, %r317, %r24;
	mad.lo.s32 	%r318, %r20, %r360, %r71;
	mad.lo.s32 	%r362, %r109, %r318, %r24;
	and.b32  	%r319, %r69, -8;
	neg.s32 	%r361, %r319;
$L__BB0_48:
	.pragma "nounroll";
	mul.wide.u32 	%rd65, %r362, 4;
	add.s64 	%rd66, %rd1, %rd65;
	mov.b32 	%r320, 0;
	st.global.u32 	[%rd66], %r320;
	mul.wide.u32 	%rd67, %r369, 4;
	add.s64 	%rd68, %rd1, %rd67;
	st.global.u32 	[%rd68], %r320;
	mul.wide.u32 	%rd69, %r368, 4;
	add.s64 	%rd70, %rd1, %rd69;
	st.global.u32 	[%rd70], %r320;
	mul.wide.u32 	%rd71, %r367, 4;
	add.s64 	%rd72, %rd1, %rd71;
	st.global.u32 	[%rd72], %r320;
	mul.wide.u32 	%rd73, %r366, 4;
	add.s64 	%rd74, %rd1, %rd73;
	st.global.u32 	[%rd74], %r320;
	mul.wide.u32 	%rd75, %r365, 4;
	add.s64 	%rd76, %rd1, %rd75;
	st.global.u32 	[%rd76], %r320;
	mul.wide.u32 	%rd77, %r364, 4;
	add.s64 	%rd78, %rd1, %rd77;
	st.global.u32 	[%rd78], %r320;
	mul.wide.u32 	%rd79, %r363, 4;
	add.s64 	%rd80, %rd1, %rd79;
	st.global.u32 	[%rd80], %r320;
	add.s32 	%r370, %r370, 8;
	add.s32 	%r369, %r369, %r27;
	add.s32 	%r368, %r368, %r27;
	add.s32 	%r367, %r367, %r27;
	add.s32 	%r366, %r366, %r27;
	add.s32 	%r365, %r365, %r27;
	add.s32 	%r364, %r364, %r27;
	add.s32 	%r363, %r363, %r27;
	add.s32 	%r362, %r362, %r27;
	add.s32 	%r361, %r361, 8;
	setp.ne.s32 	%p77, %r361, 0;
	@%p77 bra 	$L__BB0_48;
	add.s32 	%r372, %r370, 1;
$L__BB0_50:
	and.b32  	%r321, %r69, 7;
	setp.eq.s32 	%p78, %r321, 0;
	@%p78 bra 	$L__BB0_58;
	not.b16 	%rs15, %rs22;
	add.s16 	%rs16, %rs15, %rs1;
	cvt.u32.u16 	%r322, %rs16;
	and.b32  	%r103, %r322, 7;
	add.s32 	%r323, %r103, -1;
	setp.lt.u32 	%p79, %r323, 3;
	@%p79 bra 	$L__BB0_53;
	mad.lo.s32 	%r324, %r372, %r20, %r71;
	mad.lo.s32 	%r325, %r324, %r109, %r24;
	mul.wide.u32 	%rd81, %r325, 4;
	add.s64 	%rd82, %rd1, %rd81;
	mov.b32 	%r326, 0;
	st.global.u32 	[%rd82], %r326;
	add.s32 	%r327, %r324, %r20;
	mad.lo.s32 	%r328, %r327, %r109, %r24;
	mul.wide.u32 	%rd83, %r328, 4;
	add.s64 	%rd84, %rd1, %rd83;
	st.global.u32 	[%rd84], %r326;
	add.s32 	%r329, %r327, %r20;
	mad.lo.s32 	%r330, %r329, %r109, %r24;
	mul.wide.u32 	%rd85, %r330, 4;
	add.s64 	%rd86, %rd1, %rd85;
	st.global.u32 	[%rd86], %r326;
	add.s32 	%r331, %r329, %r20;
	mad.lo.s32 	%r332, %r331, %r109, %r24;
	mul.wide.u32 	%rd87, %r332, 4;
	add.s64 	%rd88, %rd1, %rd87;
	st.global.u32 	[%rd88], %r326;
	add.s32 	%r372, %r372, 4;
$L__BB0_53:
	and.b32  	%r333, %r103, 3;
	setp.eq.s32 	%p80, %r333, 0;
	@%p80 bra 	$L__BB0_58;
	xor.b16  	%rs17, %rs21, 3;
	add.s16 	%rs7, %rs17, %rs1;
	and.b16  	%rs18, %rs7, 3;
	setp.eq.s16 	%p81, %rs18, 1;
	@%p81 bra 	$L__BB0_56;
	mad.lo.s32 	%r334, %r372, %r20, %r71;
	mad.lo.s32 	%r335, %r334, %r109, %r24;
	mul.wide.u32 	%rd89, %r335, 4;
	add.s64 	%rd90, %rd1, %rd89;
	mov.b32 	%r336, 0;
	st.global.u32 	[%rd90], %r336;
	add.s32 	%r337, %r334, %r20;
	mad.lo.s32 	%r338, %r337, %r109, %r24;
	mul.wide.u32 	%rd91, %r338, 4;
	add.s64 	%rd92, %rd1, %rd91;
	st.global.u32 	[%rd92], %r336;
	add.s32 	%r372, %r372, 2;
$L__BB0_56:
	and.b16  	%rs19, %rs7, 1;
	setp.eq.b16 	%p82, %rs19, 1;
	not.pred 	%p83, %p82;
	@%p83 bra 	$L__BB0_58;
	mad.lo.s32 	%r339, %r372, %r20, %r71;
	mad.lo.s32 	%r340, %r339, %r109, %r24;
	mul.wide.u32 	%rd93, %r340, 4;
	add.s64 	%rd94, %rd1, %rd93;
	mov.b32 	%r341, 0;
	st.global.u32 	[%rd94], %r341;
$L__BB0_58:
	setp.ne.s32 	%p84, %r360, %r25;
	add.s16 	%rs22, %rs22, 1;
	add.s16 	%rs21, %rs21, 1;
	@%p84 bra 	$L__BB0_45;
$L__BB0_59:
	bar.sync 	0;
	ret;
$L__BB0_60:
	mov.u32 	%r43, %r349;
	mov.u32 	%r349, %r348;
	setp.eq.s32 	%p51, %r6, 0;
	mul.lo.s32 	%r219, %r349, %r3;
	add.s32 	%r44, %r219, %r4;
	mad.lo.s32 	%r220, %r219, 5, %r8;
	shl.b32 	%r221, %r220, 2;
	add.s32 	%r45, %r13, %r221;
	@%p51 bra 	$L__BB0_61;
	bra.uni 	$L__BB0_62;
$L__BB0_61:
	ld.shared.f32 	%f62, [%r45];
	ld.shared.f32 	%f63, [%r39];
	div.rn.f32 	%f64, %f62, %f63;
	st.shared.f32 	[%r45], %f64;
$L__BB0_62:
	bar.sync 	0;
	mad.lo.s32 	%r48, %r44, 20, %r13;
	@%p51 bra 	$L__BB0_64;
	ld.shared.f32 	%f65, [%r40];
	ld.shared.f32 	%f66, [%r48];
	mul.f32 	%f67, %f65, %f66;
	ld.shared.f32 	%f68, [%r45];
	sub.f32 	%f69, %f68, %f67;
	st.shared.f32 	[%r45], %f69;
$L__BB0_64:
	setp.ne.s32 	%p53, %r6, 1;
	bar.sync 	0;
	@%p53 bra 	$L__BB0_66;
	ld.shared.f32 	%f70, [%r45];
	ld.shared.f32 	%f71, [%r39];
	div.rn.f32 	%f72, %f70, %f71;
	st.shared.f32 	[%r45], %f72;
$L__BB0_66:
	setp.lt.u32 	%p54, %r6, 2;
	bar.sync 	0;
	@%p54 bra 	$L__BB0_68;
	ld.shared.f32 	%f73, [%r40+4];
	ld.shared.f32 	%f74, [%r48+4];
	mul.f32 	%f75, %f73, %f74;
	ld.shared.f32 	%f76, [%r45];
	sub.f32 	%f77, %f76, %f75;
	st.shared.f32 	[%r45], %f77;
$L__BB0_68:
	setp.ne.s32 	%p55, %r6, 2;
	bar.sync 	0;
	@%p55 bra 	$L__BB0_70;
	ld.shared.f32 	%f78, [%r45];
	ld.shared.f32 	%f79, [%r39];
	div.rn.f32 	%f80, %f78, %f79;
	st.shared.f32 	[%r45], %f80;
$L__BB0_70:
	setp.lt.u32 	%p56, %r6, 3;
	bar.sync 	0;
	@%p56 bra 	$L__BB0_72;
	ld.shared.f32 	%f81, [%r40+8];
	ld.shared.f32 	%f82, [%r48+8];
	mul.f32 	%f83, %f81, %f82;
	ld.shared.f32 	%f84, [%r45];
	sub.f32 	%f85, %f84, %f83;
	st.shared.f32 	[%r45], %f85;
$L__BB0_72:
	setp.ne.s32 	%p57, %r6, 3;
	bar.sync 	0;
	@%p57 bra 	$L__BB0_74;
	ld.shared.f32 	%f86, [%r45];
	ld.shared.f32 	%f87, [%r39];
	div.rn.f32 	%f88, %f86, %f87;
	st.shared.f32 	[%r45], %f88;
$L__BB0_74:
	setp.lt.u32 	%p58, %r6, 4;
	bar.sync 	0;
	@%p58 bra 	$L__BB0_76;
	ld.shared.f32 	%f89, [%r40+12];
	ld.shared.f32 	%f90, [%r48+12];
	mul.f32 	%f91, %f89, %f90;
	ld.shared.f32 	%f92, [%r45];
	sub.f32 	%f93, %f92, %f91;
	st.shared.f32 	[%r45], %f93;
$L__BB0_76:
	bar.sync 	0;
	setp.lt.u32 	%p59, %r28, %r43;
	mov.u32 	%r356, %r342;
	@%p59 bra 	$L__BB0_77;
	bra.uni 	$L__BB0_85;
$L__BB0_77:
	mul.lo.s32 	%r46, %r44, %r108;
	add.s32 	%r223, %r347, -1;
	setp.lt.u32 	%p60, %r223, 3;
	mov.u32 	%r356, %r342;
	@%p60 bra 	$L__BB0_80;
	and.b32  	%r47, %r347, -4;
	mov.b32 	%r351, 0;
	mov.u32 	%r356, %r342;
$L__BB0_79:
	.pragma "nounroll";
	mad.lo.s32 	%r225, %r356, %r5, %r6;
	add.s32 	%r226, %r225, %r46;
	mad.lo.s32 	%r227, %r226, %r109, %r7;
	mul.wide.u32 	%rd35, %r227, 4;
	add.s64 	%rd36, %rd1, %rd35;
	ld.global.f32 	%f94, [%rd36];
	st.shared.f32 	[%r9], %f94;
	bar.sync 	0;
	ld.shared.f32 	%f95, [%r48];
	mad.lo.s32 	%r228, %r225, 20, %r13;
	ld.shared.f32 	%f96, [%r228];
	fma.rn.f32 	%f97, %f95, %f96, 0f00000000;
	ld.shared.f32 	%f98, [%r48+4];
	ld.shared.f32 	%f99, [%r228+4];
	fma.rn.f32 	%f100, %f98, %f99, %f97;
	ld.shared.f32 	%f101, [%r48+8];
	ld.shared.f32 	%f102, [%r228+8];
	fma.rn.f32 	%f103, %f101, %f102, %f100;
	ld.shared.f32 	%f104, [%r48+12];
	ld.shared.f32 	%f105, [%r228+12];
	fma.rn.f32 	%f106, %f104, %f105, %f103;
	ld.shared.f32 	%f107, [%r9];
	sub.f32 	%f108, %f107, %f106;
	st.shared.f32 	[%r9], %f108;
	bar.sync 	0;
	ld.shared.f32 	%f109, [%r9];
	st.global.f32 	[%rd36], %f109;
	bar.sync 	0;
	add.s32 	%r229, %r226, %r5;
	mad.lo.s32 	%r230, %r229, %r109, %r7;
	mul.wide.u32 	%rd37, %r230, 4;
	add.s64 	%rd38, %rd1, %rd37;
	ld.global.f32 	%f110, [%rd38];
	st.shared.f32 	[%r9], %f110;
	bar.sync 	0;
	ld.shared.f32 	%f111, [%r48];
	mul.lo.s32 	%r231, %r5, 20;
	add.s32 	%r232, %r228, %r231;
	ld.shared.f32 	%f112, [%r232];
	fma.rn.f32 	%f113, %f111, %f112, 0f00000000;
	ld.shared.f32 	%f114, [%r48+4];
	ld.shared.f32 	%f115, [%r232+4];
	fma.rn.f32 	%f116, %f114, %f115, %f113;
	ld.shared.f32 	%f117, [%r48+8];
	ld.shared.f32 	%f118, [%r232+8];
	fma.rn.f32 	%f119, %f117, %f118, %f116;
	ld.shared.f32 	%f120, [%r48+12];
	ld.shared.f32 	%f121, [%r232+12];
	fma.rn.f32 	%f122, %f120, %f121, %f119;
	ld.shared.f32 	%f123, [%r9];
	sub.f32 	%f124, %f123, %f122;
	st.shared.f32 	[%r9], %f124;
	bar.sync 	0;
	ld.shared.f32 	%f125, [%r9];
	st.global.f32 	[%rd38], %f125;
	bar.sync 	0;
	add.s32 	%r233, %r229, %r5;
	mad.lo.s32 	%r234, %r233, %r109, %r7;
	mul.wide.u32 	%rd39, %r234, 4;
	add.s64 	%rd40, %rd1, %rd39;
	ld.global.f32 	%f126, [%rd40];
	st.shared.f32 	[%r9], %f126;
	bar.sync 	0;
	ld.shared.f32 	%f127, [%r48];
	add.s32 	%r235, %r232, %r231;
	ld.shared.f32 	%f128, [%r235];
	fma.rn.f32 	%f129, %f127, %f128, 0f00000000;
	ld.shared.f32 	%f130, [%r48+4];
	ld.shared.f32 	%f131, [%r235+4];
	fma.rn.f32 	%f132, %f130, %f131, %f129;
	ld.shared.f32 	%f133, [%r48+8];
	ld.shared.f32 	%f134, [%r235+8];
	fma.rn.f32 	%f135, %f133, %f134, %f132;
	ld.shared.f32 	%f136, [%r48+12];
	ld.shared.f32 	%f137, [%r235+12];
	fma.rn.f32 	%f138, %f136, %f137, %f135;
	ld.shared.f32 	%f139, [%r9];
	sub.f32 	%f140, %f139, %f138;
	st.shared.f32 	[%r9], %f140;
	bar.sync 	0;
	ld.shared.f32 	%f141, [%r9];
	st.global.f32 	[%rd40], %f141;
	bar.sync 	0;
	add.s32 	%r236, %r233, %r5;
	mad.lo.s32 	%r237, %r236, %r109, %r7;
	mul.wide.u32 	%rd41, %r237, 4;
	add.s64 	%rd42, %rd1, %rd41;
	ld.global.f32 	%f142, [%rd42];
	st.shared.f32 	[%r9], %f142;
	bar.sync 	0;
	ld.shared.f32 	%f143, [%r48];
	add.s32 	%r238, %r235, %r231;
	ld.shared.f32 	%f144, [%r238];
	fma.rn.f32 	%f145, %f143, %f144, 0f00000000;
	ld.shared.f32 	%f146, [%r48+4];
	ld.shared.f32 	%f147, [%r238+4];
	fma.rn.f32 	%f148, %f146, %f147, %f145;
	ld.shared.f32 	%f149, [%r48+8];
	ld.shared.f32 	%f150, [%r238+8];
	fma.rn.f32 	%f151, %f149, %f150, %f148;
	ld.shared.f32 	%f152, [%r48+12];
	ld.shared.f32 	%f153, [%r238+12];
	fma.rn.f32 	%f154, %f152, %f153, %f151;
	ld.shared.f32 	%f155, [%r9];
	sub.f32 	%f156, %f155, %f154;
	st.shared.f32 	[%r9], %f156;
	bar.sync 	0;
	ld.shared.f32 	%f157, [%r9];
	st.global.f32 	[%rd42], %f157;
	bar.sync 	0;
	add.s32 	%r356, %r356, 4;
	add.s32 	%r351, %r351, 4;
	setp.ne.s32 	%p61, %r351, %r47;
	@%p61 bra 	$L__BB0_79;
$L__BB0_80:
	and.b32  	%r239, %r347, 3;
	setp.eq.s32 	%p62, %r239, 0;
	@%p62 bra 	$L__BB0_85;
	and.b16  	%rs11, %rs20, 3;
	setp.eq.s16 	%p63, %rs11, 1;
	@%p63 bra 	$L__BB0_83;
	mad.lo.s32 	%r241, %r356, %r5, %r6;
	add.s32 	%r242, %r241, %r46;
	mad.lo.s32 	%r243, %r242, %r109, %r7;
	mul.wide.u32 	%rd43, %r243, 4;
	add.s64 	%rd44, %rd1, %rd43;
	ld.global.f32 	%f158, [%rd44];
	st.shared.f32 	[%r9], %f158;
	bar.sync 	0;
	ld.shared.f32 	%f159, [%r48];
	mad.lo.s32 	%r244, %r241, 20, %r13;
	ld.shared.f32 	%f160, [%r244];
	fma.rn.f32 	%f161, %f159, %f160, 0f00000000;
	ld.shared.f32 	%f162, [%r48+4];
	ld.shared.f32 	%f163, [%r244+4];
	fma.rn.f32 	%f164, %f162, %f163, %f161;
	ld.shared.f32 	%f165, [%r48+8];
	ld.shared.f32 	%f166, [%r244+8];
	fma.rn.f32 	%f167, %f165, %f166, %f164;
	ld.shared.f32 	%f168, [%r48+12];
	ld.shared.f32 	%f169, [%r244+12];
	fma.rn.f32 	%f170, %f168, %f169, %f167;
	ld.shared.f32 	%f171, [%r9];
	sub.f32 	%f172, %f171, %f170;
	st.shared.f32 	[%r9], %f172;
	bar.sync 	0;
	ld.shared.f32 	%f173, [%r9];
	st.global.f32 	[%rd44], %f173;
	bar.sync 	0;
	add.s32 	%r245, %r242, %r5;
	mad.lo.s32 	%r246, %r245, %r109, %r7;
	mul.wide.u32 	%rd45, %r246, 4;
	add.s64 	%rd46, %rd1, %rd45;
	ld.global.f32 	%f174, [%rd46];
	st.shared.f32 	[%r9], %f174;
	bar.sync 	0;
	ld.shared.f32 	%f175, [%r48];
	mad.lo.s32 	%r247, %r5, 20, %r244;
	ld.shared.f32 	%f176, [%r247];
	fma.rn.f32 	%f177, %f175, %f176, 0f00000000;
	ld.shared.f32 	%f178, [%r48+4];
	ld.shared.f32 	%f179, [%r247+4];
	fma.rn.f32 	%f180, %f178, %f179, %f177;
	ld.shared.f32 	%f181, [%r48+8];
	ld.shared.f32 	%f182, [%r247+8];
	fma.rn.f32 	%f183, %f181, %f182, %f180;
	ld.shared.f32 	%f184, [%r48+12];
	ld.shared.f32 	%f185, [%r247+12];
	fma.rn.f32 	%f186, %f184, %f185, %f183;
	ld.shared.f32 	%f187, [%r9];
	sub.f32 	%f188, %f187, %f186;
	st.shared.f32 	[%r9], %f188;
	bar.sync 	0;
	ld.shared.f32 	%f189, [%r9];
	st.global.f32 	[%rd46], %f189;
	bar.sync 	0;
	add.s32 	%r356, %r356, 2;
$L__BB0_83:
	and.b16  	%rs12, %rs20, 1;
	setp.eq.b16 	%p64, %rs12, 1;
	not.pred 	%p65, %p64;
	@%p65 bra 	$L__BB0_85;
	mad.lo.s32 	%r248, %r356, %r5, %r6;
	add.s32 	%r249, %r248, %r46;
	mad.lo.s32 	%r250, %r249, %r109, %r7;
	mul.wide.u32 	%rd47, %r250, 4;
	add.s64 	%rd48, %rd1, %rd47;
	ld.global.f32 	%f190, [%rd48];
	st.shared.f32 	[%r9], %f190;
	bar.sync 	0;
	ld.shared.f32 	%f191, [%r48];
	mad.lo.s32 	%r251, %r248, 20, %r13;
	ld.shared.f32 	%f192, [%r251];
	fma.rn.f32 	%f193, %f191, %f192, 0f00000000;
	ld.shared.f32 	%f194, [%r48+4];
	ld.shared.f32 	%f195, [%r251+4];
	fma.rn.f32 	%f196, %f194, %f195, %f193;
	ld.shared.f32 	%f197, [%r48+8];
	ld.shared.f32 	%f198, [%r251+8];
	fma.rn.f32 	%f199, %f197, %f198, %f196;
	ld.shared.f32 	%f200, [%r48+12];
	ld.shared.f32 	%f201, [%r251+12];
	fma.rn.f32 	%f202, %f200, %f201, %f199;
	ld.shared.f32 	%f203, [%r9];
	sub.f32 	%f204, %f203, %f202;
	st.shared.f32 	[%r9], %f204;
	bar.sync 	0;
	ld.shared.f32 	%f205, [%r9];
	st.global.f32 	[%rd48], %f205;
	bar.sync 	0;
	add.s32 	%r356, %r356, 1;
$L__BB0_85:
	mad.lo.s32 	%r252, %r356, %r5, %r6;
	mad.lo.s32 	%r253, %r44, %r108, %r252;
	mad.lo.s32 	%r254, %r253, %r109, %r7;
	mul.wide.u32 	%rd49, %r254, 4;
	add.s64 	%rd50, %rd1, %rd49;
	ld.global.f32 	%f206, [%rd50];
	st.shared.f32 	[%r9], %f206;
	bar.sync 	0;
	ld.shared.f32 	%f207, [%r48];
	mad.lo.s32 	%r255, %r252, 20, %r13;
	ld.shared.f32 	%f208, [%r255];
	fma.rn.f32 	%f209, %f207, %f208, 0f00000000;
	ld.shared.f32 	%f210, [%r48+4];
	ld.shared.f32 	%f211, [%r255+4];
	fma.rn.f32 	%f212, %f210, %f211, %f209;
	ld.shared.f32 	%f213, [%r48+8];
	ld.shared.f32 	%f214, [%r255+8];
	fma.rn.f32 	%f215, %f213, %f214, %f212;
	ld.shared.f32 	%f216, [%r48+12];
	ld.shared.f32 	%f217, [%r255+12];
	fma.rn.f32 	%f218, %f216, %f217, %f215;
	ld.shared.f32 	%f219, [%r9];
	sub.f32 	%f220, %f219, %f218;
	st.shared.f32 	[%r9], %f220;
	bar.sync 	0;
	ld.shared.f32 	%f221, [%r9];
	st.global.f32 	[%rd50], %f221;
	bar.sync 	0;
	add.s32 	%r348, %r349, 1;
	setp.eq.s32 	%p66, %r348, %r2;
	add.s32 	%r347, %r347, 1;
	add.s16 	%rs20, %rs20, 1;
	@%p66 bra 	$L__BB0_86;
	bra.uni 	$L__BB0_60;
$L__BB0_86:
	add.s32 	%r257, %r2, -1;
	setp.lt.u32 	%p67, %r257, 3;
	mov.b32 	%r359, 0;
	@%p67 bra 	$L__BB0_89;
	mov.b32 	%r357, 0;
$L__BB0_88:
	.pragma "nounroll";
	mad.lo.s32 	%r259, %r357, %r3, %r4;
	mad.lo.s32 	%r260, %r259, 5, %r12;
	shl.b32 	%r261, %r260, 2;
	mov.u32 	%r262, row_data;
	add.s32 	%r263, %r262, %r261;
	ld.shared.f32 	%f222, [%r263];
	mad.lo.s32 	%r264, %r259, %r108, %r29;
	mad.lo.s32 	%r265, %r264, %r109, %r7;
	mul.wide.u32 	%rd51, %r265, 4;
	add.s64 	%rd52, %rd1, %rd51;
	st.global.f32 	[%rd52], %f222;
	add.s32 	%r266, %r259, %r3;
	mul.lo.s32 	%r267, %r3, 20;
	add.s32 	%r268, %r263, %r267;
	ld.shared.f32 	%f223, [%r268];
	mad.lo.s32 	%r269, %r266, %r108, %r29;
	mad.lo.s32 	%r270, %r269, %r109, %r7;
	mul.wide.u32 	%rd53, %r270, 4;
	add.s64 	%rd54, %rd1, %rd53;
	st.global.f32 	[%rd54], %f223;
	add.s32 	%r271, %r266, %r3;
	add.s32 	%r272, %r268, %r267;
	ld.shared.f32 	%f224, [%r272];
	mad.lo.s32 	%r273, %r271, %r108, %r29;
	mad.lo.s32 	%r274, %r273, %r109, %r7;
	mul.wide.u32 	%rd55, %r274, 4;
	add.s64 	%rd56, %rd1, %rd55;
	st.global.f32 	[%rd56], %f224;
	add.s32 	%r275, %r271, %r3;
	add.s32 	%r276, %r272, %r267;
	ld.shared.f32 	%f225, [%r276];
	mad.lo.s32 	%r277, %r275, %r108, %r29;
	mad.lo.s32 	%r278, %r277, %r109, %r7;
	mul.wide.u32 	%rd57, %r278, 4;
	add.s64 	%rd58, %rd1, %rd57;
	st.global.f32 	[%rd58], %f225;
	add.s32 	%r357, %r357, 4;
	and.b32  	%r359, %r2, 536870908;
	setp.ne.s32 	%p68, %r357, %r359;
	@%p68 bra 	$L__BB0_88;
$L__BB0_89:
	setp.eq.s32 	%p69, %r15, 0;
	@%p69 bra 	$L__BB0_94;
	setp.eq.s32 	%p70, %r16, 0;
	@%p70 bra 	$L__BB0_92;
	mad.lo.s32 	%r279, %r359, %r3, %r4;
	mad.lo.s32 	%r280, %r279, 5, %r12;
	shl.b32 	%r281, %r280, 2;
	mov.u32 	%r282, row_data;
	add.s32 	%r283, %r282, %r281;
	ld.shared.f32 	%f226, [%r283];
	mad.lo.s32 	%r284, %r279, %r108, %r29;
	mad.lo.s32 	%r285, %r284, %r109, %r7;
	mul.wide.u32 	%rd59, %r285, 4;
	add.s64 	%rd60, %rd1, %rd59;
	st.global.f32 	[%rd60], %f226;
	add.s32 	%r286, %r279, %r3;
	mad.lo.s32 	%r287, %r3, 20, %r283;
	ld.shared.f32 	%f227, [%r287];
	mad.lo.s32 	%r288, %r286, %r108, %r29;
	mad.lo.s32 	%r289, %r288, %r109, %r7;
	mul.wide.u32 	%rd61, %r289, 4;
	add.s64 	%rd62, %rd1, %rd61;
	st.global.f32 	[%rd62], %f227;
	add.s32 	%r359, %r359, 2;
$L__BB0_92:
	and.b32  	%r290, %r2, 1;
	setp.eq.b32 	%p71, %r290, 1;
	not.pred 	%p72, %p71;
	@%p72 bra 	$L__BB0_94;
	mad.lo.s32 	%r291, %r359, %r3, %r4;
	mad.lo.s32 	%r292, %r291, 5, %r12;
	shl.b32 	%r293, %r292, 2;
	mov.u32 	%r294, row_data;
	add.s32 	%r295, %r294, %r293;
	ld.shared.f32 	%f228, [%r295];
	mad.lo.s32 	%r296, %r291, %r108, %r29;
	mad.lo.s32 	%r297, %r296, %r109, %r7;
	mul.wide.u32 	%rd63, %r297, 4;
	add.s64 	%rd64, %rd1, %rd63;
	st.global.f32 	[%rd64], %f228;
$L__BB0_94:
	bar.sync 	0;
	setp.eq.s32 	%p73, %r342, %r2;
	@%p73 bra 	$L__BB0_43;
	bra.uni 	$L__BB0_2;

}


// ===== COMPILED SASS (sm_100) =====

	.target	sm_100

	.elftype	@"ET_EXEC"


//--------------------- .note.nv.tkinfo           --------------------------
	.section	.note.nv.tkinfo,"",@"SHT_NOTE"
	.sectionflags	@"SHF_NOTE_NV_TKINFO"
	.tkinfo
        /*0018*/ 	.word	0x00000002
        /*0030*/ 	.string	""
        /*0030*/ 	.string	"ptxas"
        /*0030*/ 	.string	"Cuda compilation tools, release 13.0, V13.0.88"
        /*0030*/ 	.string	"Build cuda_13.0.r13.0/compiler.36424714_0"
        /*0030*/ 	.string	"-arch sm_100 -m 64 "



//--------------------- .note.nv.cuinfo           --------------------------
	.section	.note.nv.cuinfo,"",@"SHT_NOTE"
	.sectionflags	@"SHF_NOTE_NV_CUINFO"
        /*0018*/ 	.short	0x0002
        /*001a*/ 	.short	0x0064
        /*001c*/ 	.short	0x0082
	.zero		2


//--------------------- .nv.info                  --------------------------
	.section	.nv.info,"",@"SHT_CUDA_INFO"
	.align	4


	//----- nvinfo : EIATTR_REGCOUNT
	.align		4
        /*0000*/ 	.byte	0x04, 0x2f
        /*0002*/ 	.short	(.L_1 - .L_0)
	.align		4
.L_0:
        /*0004*/ 	.word	index@(_Z27right_looking_launch_kernelPfiiii)
        /*0008*/ 	.word	0x00000028


	//----- nvinfo : EIATTR_FRAME_SIZE
	.align		4
.L_1:
        /*000c*/ 	.byte	0x04, 0x11
        /*000e*/ 	.short	(.L_3 - .L_2)
	.align		4
.L_2:
        /*0010*/ 	.word	index@($__internal_1_$__cuda_sm3x_div_rn_noftz_f32_slowpath)
        /*0014*/ 	.word	0x00000000


	//----- nvinfo : EIATTR_FRAME_SIZE
	.align		4
.L_3:
        /*0018*/ 	.byte	0x04, 0x11
        /*001a*/ 	.short	(.L_5 - .L_4)
	.align		4
.L_4:
        /*001c*/ 	.word	index@($__internal_0_$__cuda_sm20_sqrt_rn_f32_slowpath)
        /*0020*/ 	.word	0x00000000


	//----- nvinfo : EIATTR_FRAME_SIZE
	.align		4
.L_5:
        /*0024*/ 	.byte	0x04, 0x11
        /*0026*/ 	.short	(.L_7 - .L_6)
	.align		4
.L_6:
        /*0028*/ 	.word	index@(_Z27right_looking_launch_kernelPfiiii)
        /*002c*/ 	.word	0x00000000


	//----- nvinfo : EIATTR_MIN_STACK_SIZE
	.align		4
.L_7:
        /*0030*/ 	.byte	0x04, 0x12
        /*0032*/ 	.short	(.L_9 - .L_8)
	.align		4
.L_8:
        /*0034*/ 	.word	index@(_Z27right_looking_launch_kernelPfiiii)
        /*0038*/ 	.word	0x00000000
.L_9:


//--------------------- .nv.compat                --------------------------
	.section	.nv.compat,"",@"SHT_CUDA_COMPAT_INFO"
	.align	4
        /*0000*/ 	.byte	0x02, 0x09, 0x00, 0x00, 0x02, 0x02, 0x01, 0x00, 0x02, 0x05, 0x05, 0x00, 0x03, 0x07, 0x01, 0x01
        /*0010*/ 	.byte	0x02, 0x03, 0x00, 0x00, 0x02, 0x06, 0x01, 0x00, 0x04, 0x0b, 0x08, 0x00, 0x01, 0x00, 0x00, 0x00
        /*0020*/ 	.byte	0x00, 0x00, 0x00, 0x00


//--------------------- .nv.info._Z27right_looking_launch_kernelPfiiii --------------------------
	.section	.nv.info._Z27right_looking_launch_kernelPfiiii,"",@"SHT_CUDA_INFO"
	.sectionflags	@""
	.align	4


	//----- nvinfo : EIATTR_CUDA_API_VERSION
	.align		4
        /*0000*/ 	.byte	0x04, 0x37
        /*0002*/ 	.short	(.L_11 - .L_10)
.L_10:
        /*0004*/ 	.word	0x00000082


	//----- nvinfo : EIATTR_KPARAM_INFO
	.align		4
.L_11:
        /*0008*/ 	.byte	0x04, 0x17
        /*000a*/ 	.short	(.L_13 - .L_12)
.L_12:
        /*000c*/ 	.word	0x00000000
        /*0010*/ 	.short	0x0004
        /*0012*/ 	.short	0x0014
        /*0014*/ 	.byte	0x00, 0xf0, 0x11, 0x00


	//----- nvinfo : EIATTR_KPARAM_INFO
	.align		4
.L_13:
        /*0018*/ 	.byte	0x04, 0x17
        /*001a*/ 	.short	(.L_15 - .L_14)
.L_14:
        /*001c*/ 	.word	0x00000000
        /*0020*/ 	.short	0x0003
        /*0022*/ 	.short	0x0010
        /*0024*/ 	.byte	0x00, 0xf0, 0x11, 0x00


	//----- nvinfo : EIATTR_KPARAM_INFO
	.align		4
.L_15:
        /*0028*/ 	.byte	0x04, 0x17
        /*002a*/ 	.short	(.L_17 - .L_16)
.L_16:
        /*002c*/ 	.word	0x00000000
        /*0030*/ 	.short	0x0002
        /*0032*/ 	.short	0x000c
        /*0034*/ 	.byte	0x00, 0xf0, 0x11, 0x00


	//----- nvinfo : EIATTR_KPARAM_INFO
	.align		4
.L_17:
        /*0038*/ 	.byte	0x04, 0x17
        /*003a*/ 	.short	(.L_19 - .L_18)
.L_18:
        /*003c*/ 	.word	0x00000000
        /*0040*/ 	.short	0x0001
        /*0042*/ 	.short	0x0008
        /*0044*/ 	.byte	0x00, 0xf0, 0x11, 0x00


	//----- nvinfo : EIATTR_KPARAM_INFO
	.align		4
.L_19:
        /*0048*/ 	.byte	0x04, 0x17
        /*004a*/ 	.short	(.L_21 - .L_20)
.L_20:
        /*004c*/ 	.word	0x00000000
        /*0050*/ 	.short	0x0000
        /*0052*/ 	.short	0x0000
        /*0054*/ 	.byte	0x00, 0xf5, 0x21, 0x00


	//----- nvinfo : EIATTR_SPARSE_MMA_MASK
	.align		4
.L_21:
        /*0058*/ 	.byte	0x03, 0x50
        /*005a*/ 	.short	0x0000


	//----- nvinfo : EIATTR_MAXREG_COUNT
	.align		4
        /*005c*/ 	.byte	0x03, 0x1b
        /*005e*/ 	.short	0x00ff


	//----- nvinfo : EIATTR_NUM_BARRIERS
	.align		4
        /*0060*/ 	.byte	0x02, 0x4c
        /*0062*/ 	.byte	0x01
	.zero		1


	//----- nvinfo : EIATTR_MERCURY_ISA_VERSION
	.align		4
        /*0064*/ 	.byte	0x03, 0x5f
        /*0066*/ 	.short	0x0101


	//----- nvinfo : EIATTR_VRC_CTA_INIT_COUNT
	.align		4
        /*0068*/ 	.byte	0x02, 0x4a
	.zero		1
	.zero		1


	//----- nvinfo : EIATTR_EXIT_INSTR_OFFSETS
	.align		4
        /*006c*/ 	.byte	0x04, 0x1c
        /*006e*/ 	.short	(.L_23 - .L_22)


	//   ....[0]....
.L_22:
        /*0070*/ 	.word	0x00004470


	//----- nvinfo : EIATTR_CRS_STACK_SIZE
	.align		4
.L_23:
        /*0074*/ 	.byte	0x04, 0x1e
        /*0076*/ 	.short	(.L_25 - .L_24)
.L_24:
        /*0078*/ 	.word	0x00000000


	//----- nvinfo : EIATTR_CBANK_PARAM_SIZE
	.align		4
.L_25:
        /*007c*/ 	.byte	0x03, 0x19
        /*007e*/ 	.short	0x0018


	//----- nvinfo : EIATTR_PARAM_CBANK
	.align		4
        /*0080*/ 	.byte	0x04, 0x0a
        /*0082*/ 	.short	(.L_27 - .L_26)
	.align		4
.L_26:
        /*0084*/ 	.word	index@(.nv.constant0._Z27right_looking_launch_kernelPfiiii)
        /*0088*/ 	.short	0x0380
        /*008a*/ 	.short	0x0018


	//----- nvinfo : EIATTR_SW_WAR
	.align		4
.L_27:
        /*008c*/ 	.byte	0x04, 0x36
        /*008e*/ 	.short	(.L_29 - .L_28)
.L_28:
        /*0090*/ 	.word	0x00000008
.L_29:


//--------------------- .nv.callgraph             --------------------------
	.section	.nv.callgraph,"",@"SHT_CUDA_CALLGRAPH"
	.align	4
	.sectionentsize	8
	.align		4
        /*0000*/ 	.word	0x00000000
	.align		4
        /*0004*/ 	.word	0xffffffff
	.align		4
        /*0008*/ 	.word	0x00000000
	.align		4
        /*000c*/ 	.word	0xfffffffe
	.align		4
        /*0010*/ 	.word	0x00000000
	.align		4
        /*0014*/ 	.word	0xfffffffd
	.align		4
        /*0018*/ 	.word	0x00000000
	.align		4
        /*001c*/ 	.word	0xfffffffc


//--------------------- .text._Z27right_looking_launch_kernelPfiiii --------------------------
	.section	.text._Z27right_looking_launch_kernelPfiiii,"ax",@progbits
	.align	128
        .global         _Z27right_looking_launch_kernelPfiiii
        .type           _Z27right_looking_launch_kernelPfiiii,@function
        .size           _Z27right_looking_launch_kernelPfiiii,(.L_x_92 - _Z27right_looking_launch_kernelPfiiii)
        .other          _Z27right_looking_launch_kernelPfiiii,@"STO_CUDA_ENTRY STV_DEFAULT"
_Z27right_looking_launch_kernelPfiiii:
.text._Z27right_looking_launch_kernelPfiiii:
[----:B------:R-:W-:Y:S01]  /*0000*/  LDC R1, c[0x0][0x37c] ;  /* 0x0000df00ff017b82 */ /* 0x000fe20000000800 */
[----:B------:R-:W0:Y:S01]  /*0010*/  LDCU UR8, c[0x0][0x388] ;  /* 0x00007100ff0877ac */ /* 0x000e220008000800 */
[----:B------:R-:W1:Y:S01]  /*0020*/  S2R R0, SR_TID.X ;  /* 0x0000000000007919 */ /* 0x000e620000002100 */
[----:B------:R-:W2:Y:S01]  /*0030*/  LDCU.64 UR12, c[0x0][0x358] ;  /* 0x00006b00ff0c77ac */ /* 0x000ea20008000a00 */
[----:B0-----:R-:W-:Y:S02]  /*0040*/  UISETP.GE.AND UP0, UPT, UR8, 0x4, UPT ;  /* 0x000000040800788c */ /* 0x001fe4000bf06270 */
[----:B------:R-:W-:-:S04]  /*0050*/  USHF.R.S32.HI UR4, URZ, 0x1f, UR8 ;  /* 0x0000001fff047899 */ /* 0x000fc80008011408 */
[----:B------:R-:W-:-:S04]  /*0060*/  ULEA.HI UR4, UR4, UR8, URZ, 0x2 ;  /* 0x0000000804047291 */ /* 0x000fc8000f8f10ff */
[----:B------:R-:W-:Y:S01]  /*0070*/  USHF.R.S32.HI UR7, URZ, 0x2, UR4 ;  /* 0x00000002ff077899 */ /* 0x000fe20008011404 */
[----:B--2---:R-:W-:Y:S11]  /*0080*/  BRA.U !UP0, `(.L_x_0) ;  /* 0x0000003908b07547 */ /* 0x004ff6000b800000 */
[----:B------:R-:W0:Y:S01]  /*0090*/  S2R R2, SR_TID.Y ;  /* 0x0000000000027919 */ /* 0x000e220000002200 */
[----:B------:R-:W2:Y:S01]  /*00a0*/  S2UR UR6, SR_CgaCtaId ;  /* 0x00000000000679c3 */ /* 0x000ea20000008800 */
[----:B------:R-:W3:Y:S01]  /*00b0*/  LDCU UR10, c[0x0][0x394] ;  /* 0x00007280ff0a77ac */ /* 0x000ee20008000800 */
[----:B-1----:R-:W-:Y:S01]  /*00c0*/  IMAD R6, R0, 0x14, RZ ;  /* 0x0000001400067824 */ /* 0x002fe200078e02ff */
[----:B------:R-:W1:Y:S01]  /*00d0*/  S2R R3, SR_TID.Z ;  /* 0x0000000000037919 */ /* 0x000e620000002300 */
[----:B------:R-:W-:Y:S01]  /*00e0*/  UMOV UR4, 0x5 ;  /* 0x0000000500047882 */ /* 0x000fe20000000000 */
[----:B------:R-:W-:Y:S01]  /*00f0*/  UMOV UR5, 0x400 ;  /* 0x0000040000057882 */ /* 0x000fe20000000000 */
[----:B------:R-:W-:Y:S02]  /*0100*/  UIMAD UR4, UR8, UR4, 0x15 ;  /* 0x00000015080474a4 */ /* 0x000fe4000f8e0204 */
[----:B------:R-:W4:Y:S01]  /*0110*/  LDC R8, c[0x0][0x38c] ;  /* 0x0000e300ff087b82 */ /* 0x000f220000000800 */
[----:B------:R-:W-:-:S07]  /*0120*/  UIADD3 UR5, UPT, UPT, UR5, 0x10, URZ ;  /* 0x0000001005057890 */ /* 0x000fce000fffe0ff */
[----:B------:R-:W3:Y:S08]  /*0130*/  LDC R4, c[0x0][0x368] ;  /* 0x0000da00ff047b82 */ /* 0x000ef00000000800 */
[----:B------:R-:W3:Y:S01]  /*0140*/  LDC R5, c[0x0][0x364] ;  /* 0x0000d900ff057b82 */ /* 0x000ee20000000800 */
[----:B--2---:R-:W-:Y:S01]  /*0150*/  ULEA UR5, UR6, UR5, 0x18 ;  /* 0x0000000506057291 */ /* 0x004fe2000f8ec0ff */
[----:B0-----:R-:W-:-:S06]  /*0160*/  ISETP.NE.AND P2, PT, R2, 0x2, PT ;  /* 0x000000020200780c */ /* 0x001fcc0003f45270 */
[----:B------:R-:W0:Y:S01]  /*0170*/  S2UR UR9, SR_CTAID.X ;  /* 0x00000000000979c3 */ /* 0x000e220000002500 */
[----:B----4-:R-:W-:Y:S02]  /*0180*/  IMAD R6, R8, UR4, R6 ;  /* 0x0000000408067c24 */ /* 0x010fe4000f8e0206 */
[C---:B-1----:R-:W-:Y:S01]  /*0190*/  IMAD R7, R3.reuse, 0x5, R2 ;  /* 0x0000000503077824 */ /* 0x042fe200078e0202 */
[-C--:B------:R-:W-:Y:S02]  /*01a0*/  ISETP.GT.U32.AND P1, PT, R2, R3.reuse, PT ;  /* 0x000000030200720c */ /* 0x080fe40003f24070 */
[----:B------:R-:W-:Y:S01]  /*01b0*/  VIMNMX.U32 R9, PT, PT, R3, R2, PT ;  /* 0x0000000203097248 */ /* 0x000fe20003fe0000 */
[----:B------:R-:W-:Y:S01]  /*01c0*/  IMAD R7, R0, 0x14, R7 ;  /* 0x0000001400077824 */ /* 0x000fe200078e0207 */
[----:B------:R-:W0:Y:S01]  /*01d0*/  LDC R11, c[0x0][0x360] ;  /* 0x0000d800ff0b7b82 */ /* 0x000e220000000800 */
[----:B------:R-:W-:Y:S02]  /*01e0*/  ISETP.LT.U32.AND P2, PT, R2, R3, !P2 ;  /* 0x000000030200720c */ /* 0x000fe40005741070 */
[C---:B------:R-:W-:Y:S01]  /*01f0*/  ISETP.NE.AND P4, PT, R9.reuse, RZ, !P1 ;  /* 0x000000ff0900720c */ /* 0x040fe20004f85270 */
[----:B------:R-:W-:Y:S01]  /*0200*/  IMAD R8, R8, UR4, R7 ;  /* 0x0000000408087c24 */ /* 0x000fe2000f8e0207 */
[C---:B------:R-:W-:Y:S01]  /*0210*/  ISETP.GT.U32.AND P3, PT, R9.reuse, 0x1, !P1 ;  /* 0x000000010900780c */ /* 0x040fe20004f64070 */
[----:B---3--:R-:W-:Y:S01]  /*0220*/  IMAD R7, R0, UR10, RZ ;  /* 0x0000000a00077c24 */ /* 0x008fe2000f8e02ff */
[C---:B------:R-:W-:Y:S01]  /*0230*/  ISETP.GT.U32.AND P0, PT, R9.reuse, 0x2, !P1 ;  /* 0x000000020900780c */ /* 0x040fe20004f04070 */
[----:B------:R-:W-:Y:S01]  /*0240*/  UMOV UR4, URZ ;  /* 0x000000ff00047c82 */ /* 0x000fe20008000000 */
[----:B------:R-:W-:-:S02]  /*0250*/  ISETP.GT.U32.AND P1, PT, R9, 0x3, !P1 ;  /* 0x000000030900780c */ /* 0x000fc40004f24070 */
[----:B------:R-:W-:Y:S02]  /*0260*/  LEA R9, R6, UR5, 0x2 ;  /* 0x0000000506097c11 */ /* 0x000fe4000f8e10ff */
[----:B------:R-:W-:Y:S02]  /*0270*/  P2R R12, PR, RZ, 0x10 ;  /* 0x00000010ff0c7803 */ /* 0x000fe40000000000 */
[----:B------:R-:W-:Y:S01]  /*0280*/  P2R R13, PR, RZ, 0x8 ;  /* 0x00000008ff0d7803 */ /* 0x000fe20000000000 */
[----:B------:R-:W-:Y:S01]  /*0290*/  IMAD R9, R2, 0x14, R9 ;  /* 0x0000001402097824 */ /* 0x000fe200078e0209 */
[----:B------:R-:W-:Y:S02]  /*02a0*/  P2R R14, PR, RZ, 0x4 ;  /* 0x00000004ff0e7803 */ /* 0x000fe40000000000 */
[----:B------:R-:W-:Y:S02]  /*02b0*/  LEA R7, R7, UR5, 0x2 ;  /* 0x0000000507077c11 */ /* 0x000fe4000f8e10ff */
[----:B------:R-:W-:Y:S01]  /*02c0*/  LEA R8, R8, UR5, 0x2 ;  /* 0x0000000508087c11 */ /* 0x000fe2000f8e10ff */
[----:B0-----:R-:W-:-:S07]  /*02d0*/  IMAD R6, R11, UR9, R0 ;  /* 0x000000090b067c24 */ /* 0x001fce000f8e0200 */
.L_x_70:
[----:B0-----:R-:W0:Y:S01]  /*02e0*/  LDCU.64 UR8, c[0x0][0x388] ;  /* 0x00007100ff0877ac */ /* 0x001e220008000a00 */
[----:B-12-4-:R-:W1:Y:S01]  /*02f0*/  LDC.64 R18, c[0x0][0x380] ;  /* 0x0000e000ff127b82 */ /* 0x016e620000000a00 */
[----:B------:R-:W-:Y:S01]  /*0300*/  IMAD R11, R4, UR4, R3 ;  /* 0x00000004040b7c24 */ /* 0x000fe2000f8e0203 */
[----:B------:R-:W-:Y:S01]  /*0310*/  ISETP.GE.U32.AND P2, PT, R3, R2, PT ;  /* 0x000000020300720c */ /* 0x000fe20003f46070 */
[----:B------:R-:W-:Y:S01]  /*0320*/  IMAD R10, R5, UR4, R2 ;  /* 0x00000004050a7c24 */ /* 0x000fe2000f8e0202 */
[----:B------:R-:W-:Y:S04]  /*0330*/  BSSY.RECONVERGENT B0, `(.L_x_1) ;  /* 0x0000008000007945 */ /* 0x000fe80003800200 */
[----:B---3--:R-:W2:Y:S01]  /*0340*/  LDC R16, c[0x0][0x38c] ;  /* 0x0000e300ff107b82 */ /* 0x008ea20000000800 */
[----:B0-----:R-:W-:-:S04]  /*0350*/  IMAD R11, R11, UR8, R10 ;  /* 0x000000080b0b7c24 */ /* 0x001fc8000f8e020a */
[----:B------:R-:W-:-:S04]  /*0360*/  IMAD R11, R11, UR9, R6 ;  /* 0x000000090b0b7c24 */ /* 0x000fc8000f8e0206 */
[----:B-1----:R-:W-:-:S04]  /*0370*/  IMAD.WIDE.U32 R18, R11, 0x4, R18 ;  /* 0x000000040b127825 */ /* 0x002fc800078e0012 */
[----:B------:R-:W-:Y:S01]  /*0380*/  HFMA2 R11, -RZ, RZ, 0, 0 ;  /* 0x00000000ff0b7431 */ /* 0x000fe200000001ff */
[----:B------:R-:W-:Y:S06]  /*0390*/  @!P2 BRA `(.L_x_2) ;  /* 0x000000000004a947 */ /* 0x000fec0003800000 */
[----:B------:R0:W5:Y:S02]  /*03a0*/  LDG.E R11, desc[UR12][R18.64] ;  /* 0x0000000c120b7981 */ /* 0x000164000c1e1900 */
.L_x_2:
[----:B------:R-:W-:Y:S05]  /*03b0*/  BSYNC.RECONVERGENT B0 ;  /* 0x0000000000007941 */ /* 0x000fea0003800200 */
.L_x_1:
[----:B------:R-:W1:Y:S01]  /*03c0*/  S2UR UR9, SR_CgaCtaId ;  /* 0x00000000000979c3 */ /* 0x000e620000008800 */
[----:B------:R-:W3:Y:S01]  /*03d0*/  LDCU UR5, c[0x0][0x388] ;  /* 0x00007100ff0577ac */ /* 0x000ee20008000800 */
[----:B------:R-:W-:Y:S01]  /*03e0*/  ISETP.NE.AND P2, PT, R2, RZ, PT ;  /* 0x000000ff0200720c */ /* 0x000fe20003f45270 */
[----:B------:R-:W-:Y:S01]  /*03f0*/  IMAD R15, R0, 0x14, RZ ;  /* 0x00000014000f7824 */ /* 0x000fe200078e02ff */
[----:B-----5:R4:W-:Y:S01]  /*0400*/  STS [R8], R11 ;  /* 0x0000000b08007388 */ /* 0x0209e20000000800 */
[----:B------:R-:W-:Y:S01]  /*0410*/  UMOV UR6, 0x5 ;  /* 0x0000000500067882 */ /* 0x000fe20000000000 */
[----:B------:R-:W-:Y:S02]  /*0420*/  UMOV UR8, 0x400 ;  /* 0x0000040000087882 */ /* 0x000fe40000000000 */
[----:B------:R-:W-:Y:S01]  /*0430*/  BAR.SYNC.DEFER_BLOCKING 0x0 ;  /* 0x0000000000007b1d */ /* 0x000fe20000010000 */
[----:B------:R-:W-:Y:S01]  /*0440*/  UIADD3 UR8, UPT, UPT, UR8, 0x10, URZ ;  /* 0x0000001008087890 */ /* 0x000fe2000fffe0ff */
[----:B------:R-:W-:-:S04]  /*0450*/  ISETP.NE.OR P2, PT, R2, R3, P2 ;  /* 0x000000030200720c */ /* 0x000fc80001745670 */
[----:B------:R-:W-:Y:S01]  /*0460*/  BSSY.RECONVERGENT B0, `(.L_x_3) ;  /* 0x000001c000007945 */ /* 0x000fe20003800200 */
[----:B---3--:R-:W-:Y:S02]  /*0470*/  UIMAD UR5, UR5, UR6, 0x15 ;  /* 0x00000015050574a4 */ /* 0x008fe4000f8e0206 */
[----:B-1----:R-:W-:-:S04]  /*0480*/  ULEA UR8, UR9, UR8, 0x18 ;  /* 0x0000000809087291 */ /* 0x002fc8000f8ec0ff */
[----:B--2---:R-:W-:-:S05]  /*0490*/  IMAD R15, R16, UR5, R15 ;  /* 0x00000005100f7c24 */ /* 0x004fca000f8e020f */
[----:B------:R-:W-:Y:S01]  /*04a0*/  LEA R20, R15, UR8, 0x2 ;  /* 0x000000080f147c11 */ /* 0x000fe2000f8e10ff */
[----:B------:R-:W-:-:S04]  /*04b0*/  UMOV UR8, UR4 ;  /* 0x0000000400087c82 */ /* 0x000fc80008000000 */
[----:B------:R-:W-:Y:S01]  /*04c0*/  IMAD R22, R3, 0x18, R20 ;  /* 0x0000001803167824 */ /* 0x000fe200078e0214 */
[----:B----4-:R-:W-:Y:S06]  /*04d0*/  @P2 BRA `(.L_x_4) ;  /* 0x0000000000502947 */ /* 0x010fec0003800000 */
[----:B------:R-:W1:Y:S01]  /*04e0*/  LDS R15, [R22] ;  /* 0x00000000160f7984 */ /* 0x000e620000000800 */
[----:B------:R-:W-:Y:S01]  /*04f0*/  BSSY.RECONVERGENT B1, `(.L_x_5) ;  /* 0x000000d000017945 */ /* 0x000fe20003800200 */
[----:B-1----:R-:W-:Y:S01]  /*0500*/  IADD3 R11, PT, PT, R15, -0xd000000, RZ ;  /* 0xf30000000f0b7810 */ /* 0x002fe20007ffe0ff */
[----:B------:R1:W2:Y:S03]  /*0510*/  MUFU.RSQ R16, R15 ;  /* 0x0000000f00107308 */ /* 0x0002a60000001400 */
[----:B------:R-:W-:-:S13]  /*0520*/  ISETP.GT.U32.AND P2, PT, R11, 0x727fffff, PT ;  /* 0x727fffff0b00780c */ /* 0x000fda0003f44070 */
[----:B-1----:R-:W-:Y:S05]  /*0530*/  @!P2 BRA `(.L_x_6) ;  /* 0x000000000010a947 */ /* 0x002fea0003800000 */
[----:B------:R-:W-:-:S07]  /*0540*/  MOV R26, 0x560 ;  /* 0x00000560001a7802 */ /* 0x000fce0000000f00 */
[----:B0-2---:R-:W-:Y:S05]  /*0550*/  CALL.REL.NOINC `($__internal_0_$__cuda_sm20_sqrt_rn_f32_slowpath) ;  /* 0x0000003c00c87944 */ /* 0x005fea0003c00000 */
[----:B------:R-:W-:Y:S01]  /*0560*/  MOV R11, R15 ;  /* 0x0000000f000b7202 */ /* 0x000fe20000000f00 */
[----:B------:R-:W-:Y:S06]  /*0570*/  BRA `(.L_x_7) ;  /* 0x0000000000107947 */ /* 0x000fec0003800000 */
.L_x_6:
[----:B--2---:R-:W-:Y:S01]  /*0580*/  FMUL.FTZ R24, R15, R16 ;  /* 0x000000100f187220 */ /* 0x004fe20000410000 */
[----:B------:R-:W-:-:S03]  /*0590*/  FMUL.FTZ R16, R16, 0.5 ;  /* 0x3f00000010107820 */ /* 0x000fc60000410000 */
[----:B------:R-:W-:-:S04]  /*05a0*/  FFMA R11, -R24, R24, R15 ;  /* 0x00000018180b7223 */ /* 0x000fc8000000010f */
[----:B------:R-:W-:-:S07]  /*05b0*/  FFMA R11, R11, R16, R24 ;  /* 0x000000100b0b7223 */ /* 0x000fce0000000018 */
.L_x_7:
[----:B------:R-:W-:Y:S05]  /*05c0*/  BSYNC.RECONVERGENT B1 ;  /* 0x0000000000017941 */ /* 0x000fea0003800200 */
.L_x_5:
[----:B------:R-:W1:Y:S01]  /*05d0*/  S2UR UR6, SR_CgaCtaId ;  /* 0x00000000000679c3 */ /* 0x000e620000008800 */
[----:B------:R-:W-:Y:S01]  /*05e0*/  UMOV UR5, 0x400 ;  /* 0x0000040000057882 */ /* 0x000fe20000000000 */
[----:B------:R2:W-:Y:S01]  /*05f0*/  STS [R22], R11 ;  /* 0x0000000b16007388 */ /* 0x0005e20000000800 */
[----:B-1----:R-:W-:-:S09]  /*0600*/  ULEA UR5, UR6, UR5, 0x18 ;  /* 0x0000000506057291 */ /* 0x002fd2000f8ec0ff */
[----:B------:R2:W-:Y:S03]  /*0610*/  STS [UR5], R11 ;  /* 0x0000000bff007988 */ /* 0x0005e60008000805 */
.L_x_4:
[----:B------:R-:W-:Y:S05]  /*0620*/  BSYNC.RECONVERGENT B0 ;  /* 0x0000000000007941 */ /* 0x000fea0003800200 */
.L_x_3:
[----:B------:R-:W-:Y:S01]  /*0630*/  BAR.SYNC.DEFER_BLOCKING 0x0 ;  /* 0x0000000000007b1d */ /* 0x000fe20000010000 */
[----:B------:R-:W-:Y:S01]  /*0640*/  ISETP.NE.AND P2, PT, R2, RZ, PT ;  /* 0x000000ff0200720c */ /* 0x000fe20003f45270 */
[----:B--2---:R-:W-:-:S03]  /*0650*/  IMAD R11, R3, 0x5, R2 ;  /* 0x00000005030b7824 */ /* 0x004fc600078e0202 */
[----:B------:R-:W-:Y:S01]  /*0660*/  ISETP.GE.U32.OR P2, PT, R2, R3, P2 ;  /* 0x000000030200720c */ /* 0x000fe20001746470 */
[----:B------:R-:W-:Y:S01]  /*0670*/  BSSY.RECONVERGENT B2, `(.L_x_8) ;  /* 0x0000016000027945 */ /* 0x000fe20003800200 */
[----:B------:R-:W-:-:S11]  /*0680*/  LEA R20, R11, R20, 0x2 ;  /* 0x000000140b147211 */ /* 0x000fd600078e10ff */
[----:B------:R-:W-:Y:S05]  /*0690*/  @P2 BRA `(.L_x_9) ;  /* 0x00000000004c2947 */ /* 0x000fea0003800000 */
[----:B------:R-:W1:Y:S01]  /*06a0*/  S2UR UR6, SR_CgaCtaId ;  /* 0x00000000000679c3 */ /* 0x000e620000008800 */
[----:B------:R-:W-:Y:S01]  /*06b0*/  UMOV UR5, 0x400 ;  /* 0x0000040000057882 */ /* 0x000fe20000000000 */
[----:B------:R-:W-:Y:S01]  /*06c0*/  LDS R16, [R20] ;  /* 0x0000000014107984 */ /* 0x000fe20000000800 */
[----:B------:R-:W-:Y:S01]  /*06d0*/  BSSY.RECONVERGENT B3, `(.L_x_10) ;  /* 0x000000e000037945 */ /* 0x000fe20003800200 */
[----:B-1----:R-:W-:-:S09]  /*06e0*/  ULEA UR5, UR6, UR5, 0x18 ;  /* 0x0000000506057291 */ /* 0x002fd2000f8ec0ff */
[----:B------:R-:W1:Y:S02]  /*06f0*/  LDS R17, [UR5] ;  /* 0x00000005ff117984 */ /* 0x000e640008000800 */
[----:B-1----:R-:W1:Y:S08]  /*0700*/  MUFU.RCP R24, R17 ;  /* 0x0000001100187308 */ /* 0x002e700000001000 */
[----:B------:R-:W2:Y:S01]  /*0710*/  FCHK P2, R16, R17 ;  /* 0x0000001110007302 */ /* 0x000ea20000040000 */
[----:B-1----:R-:W-:-:S04]  /*0720*/  FFMA R15, -R17, R24, 1 ;  /* 0x3f800000110f7423 */ /* 0x002fc80000000118 */
[----:B------:R-:W-:-:S04]  /*0730*/  FFMA R15, R24, R15, R24 ;  /* 0x0000000f180f7223 */ /* 0x000fc80000000018 */
[----:B------:R-:W-:-:S04]  /*0740*/  FFMA R24, R16, R15, RZ ;  /* 0x0000000f10187223 */ /* 0x000fc800000000ff */
[----:B------:R-:W-:-:S04]  /*0750*/  FFMA R21, -R17, R24, R16 ;  /* 0x0000001811157223 */ /* 0x000fc80000000110 */
[----:B------:R-:W-:Y:S01]  /*0760*/  FFMA R15, R15, R21, R24 ;  /* 0x000000150f0f7223 */ /* 0x000fe20000000018 */
[----:B--2---:R-:W-:Y:S06]  /*0770*/  @!P2 BRA `(.L_x_11) ;  /* 0x00000000000ca947 */ /* 0x004fec0003800000 */
[----:B------:R-:W-:-:S07]  /*0780*/  MOV R28, 0x7a0 ;  /* 0x000007a0001c7802 */ /* 0x000fce0000000f00 */
[----:B0-----:R-:W-:Y:S05]  /*0790*/  CALL.REL.NOINC `($__internal_1_$__cuda_sm3x_div_rn_noftz_f32_slowpath) ;  /* 0x0000003c00947944 */ /* 0x001fea0003c00000 */
[----:B------:R-:W-:-:S07]  /*07a0*/  MOV R15, R26 ;  /* 0x0000001a000f7202 */ /* 0x000fce0000000f00 */
.L_x_11:
[----:B------:R-:W-:Y:S05]  /*07b0*/  BSYNC.RECONVERGENT B3 ;  /* 0x0000000000037941 */ /* 0x000fea0003800200 */
.L_x_10:
[----:B------:R1:W-:Y:S02]  /*07c0*/  STS [R20], R15 ;  /* 0x0000000f14007388 */ /* 0x0003e40000000800 */
.L_x_9:
[----:B------:R-:W-:Y:S05]  /*07d0*/  BSYNC.RECONVERGENT B2 ;  /* 0x0000000000027941 */ /* 0x000fea0003800200 */
.L_x_8:
[----:B------:R-:W-:Y:S01]  /*07e0*/  BAR.SYNC.DEFER_BLOCKING 0x0 ;  /* 0x0000000000007b1d */ /* 0x000fe20000010000 */
[----:B------:R-:W-:Y:S01]  /*07f0*/  ISETP.NE.AND P2, PT, R12, RZ, PT ;  /* 0x000000ff0c00720c */ /* 0x000fe20003f45270 */
[----:B------:R-:W-:-:S04]  /*0800*/  IMAD R21, R3, -0x4, R22 ;  /* 0xfffffffc03157824 */ /* 0x000fc800078e0216 */
[----:B------:R-:W-:Y:S08]  /*0810*/  BSSY.RECONVERGENT B0, `(.L_x_12) ;  /* 0x000001d000007945 */ /* 0x000ff00003800200 */
[----:B-1----:R-:W-:Y:S04]  /*0820*/  @P2 LDS R15, [R9] ;  /* 0x00000000090f2984 */ /* 0x002fe80000000800 */
[----:B------:R-:W-:Y:S04]  /*0830*/  @P2 LDS R24, [R20] ;  /* 0x0000000014182984 */ /* 0x000fe80000000800 */
[----:B------:R-:W1:Y:S02]  /*0840*/  @P2 LDS R16, [R21] ;  /* 0x0000000015102984 */ /* 0x000e640000000800 */
[----:B-1----:R-:W-:-:S05]  /*0850*/  @P2 FFMA R15, -R15, R16, R24 ;  /* 0x000000100f0f2223 */ /* 0x002fca0000000118 */
[----:B------:R1:W-:Y:S01]  /*0860*/  @P2 STS [R20], R15 ;  /* 0x0000000f14002388 */ /* 0x0003e20000000800 */
[----:B------:R-:W-:Y:S01]  /*0870*/  BAR.SYNC.DEFER_BLOCKING 0x0 ;  /* 0x0000000000007b1d */ /* 0x000fe20000010000 */
[----:B------:R-:W-:-:S04]  /*0880*/  ISETP.NE.AND P2, PT, R2, 0x1, PT ;  /* 0x000000010200780c */ /* 0x000fc80003f45270 */
[----:B------:R-:W-:-:S13]  /*0890*/  ISETP.NE.OR P2, PT, R2, R3, P2 ;  /* 0x000000030200720c */ /* 0x000fda0001745670 */
[----:B-1----:R-:W-:Y:S05]  /*08a0*/  @P2 BRA `(.L_x_13) ;  /* 0x00000000004c2947 */ /* 0x002fea0003800000 */
        /* <DEDUP_REMOVED lines=8> */
[----:B------:R-:W-:Y:S05]  /*0930*/  BRA `(.L_x_16) ;  /* 0x0000000000107947 */ /* 0x000fea0003800000 */
.L_x_15:
[----:B--2---:R-:W-:Y:S01]  /*0940*/  FMUL.FTZ R24, R15, R16 ;  /* 0x000000100f187220 */ /* 0x004fe20000410000 */
[----:B------:R-:W-:-:S03]  /*0950*/  FMUL.FTZ R16, R16, 0.5 ;  /* 0x3f00000010107820 */ /* 0x000fc60000410000 */
[----:B------:R-:W-:-:S04]  /*0960*/  FFMA R15, -R24, R24, R15 ;  /* 0x00000018180f7223 */ /* 0x000fc8000000010f */
[----:B------:R-:W-:-:S07]  /*0970*/  FFMA R15, R15, R16, R24 ;  /* 0x000000100f0f7223 */ /* 0x000fce0000000018 */
.L_x_16:
[----:B------:R-:W-:Y:S05]  /*0980*/  BSYNC.RECONVERGENT B1 ;  /* 0x0000000000017941 */ /* 0x000fea0003800200 */
.L_x_14:
[----:B------:R-:W1:Y:S01]  /*0990*/  S2UR UR6, SR_CgaCtaId ;  /* 0x00000000000679c3 */ /* 0x000e620000008800 */
[----:B------:R-:W-:Y:S01]  /*09a0*/  UMOV UR5, 0x400 ;  /* 0x0000040000057882 */ /* 0x000fe20000000000 */
[----:B------:R2:W-:Y:S01]  /*09b0*/  STS [R22], R15 ;  /* 0x0000000f16007388 */ /* 0x0005e20000000800 */
[----:B-1----:R-:W-:-:S09]  /*09c0*/  ULEA UR5, UR6, UR5, 0x18 ;  /* 0x0000000506057291 */ /* 0x002fd2000f8ec0ff */
[----:B------:R2:W-:Y:S03]  /*09d0*/  STS [UR5], R15 ;  /* 0x0000000fff007988 */ /* 0x0005e60008000805 */
.L_x_13:
[----:B------:R-:W-:Y:S05]  /*09e0*/  BSYNC.RECONVERGENT B0 ;  /* 0x0000000000007941 */ /* 0x000fea0003800200 */
.L_x_12:
[----:B------:R-:W-:Y:S01]  /*09f0*/  BAR.SYNC.DEFER_BLOCKING 0x0 ;  /* 0x0000000000007b1d */ /* 0x000fe20000010000 */
[----:B------:R-:W-:-:S04]  /*0a00*/  ISETP.NE.AND P2, PT, R2, 0x1, PT ;  /* 0x000000010200780c */ /* 0x000fc80003f45270 */
[----:B------:R-:W-:Y:S01]  /*0a10*/  ISETP.GE.U32.OR P2, PT, R2, R3, P2 ;  /* 0x000000030200720c */ /* 0x000fe20001746470 */
[----:B------:R-:W-:-:S12]  /*0a20*/  BSSY.RECONVERGENT B2, `(.L_x_17) ;  /* 0x0000015000027945 */ /* 0x000fd80003800200 */
[----:B------:R-:W-:Y:S05]  /*0a30*/  @P2 BRA `(.L_x_18) ;  /* 0x00000000004c2947 */ /* 0x000fea0003800000 */
[----:B------:R-:W1:Y:S01]  /*0a40*/  S2UR UR6, SR_CgaCtaId ;  /* 0x00000000000679c3 */ /* 0x000e620000008800 */
[----:B------:R-:W-:Y:S01]  /*0a50*/  UMOV UR5, 0x400 ;  /* 0x0000040000057882 */ /* 0x000fe20000000000 */
[----:B------:R-:W-:Y:S01]  /*0a60*/  LDS R16, [R20] ;  /* 0x0000000014107984 */ /* 0x000fe20000000800 */
[----:B------:R-:W-:Y:S01]  /*0a70*/  BSSY.RECONVERGENT B3, `(.L_x_19) ;  /* 0x000000e000037945 */ /* 0x000fe20003800200 */
[----:B-1----:R-:W-:-:S09]  /*0a80*/  ULEA UR5, UR6, UR5, 0x18 ;  /* 0x0000000506057291 */ /* 0x002fd2000f8ec0ff */
[----:B------:R-:W1:Y:S02]  /*0a90*/  LDS R17, [UR5] ;  /* 0x00000005ff117984 */ /* 0x000e640008000800 */
[----:B-1----:R-:W2:Y:S08]  /*0aa0*/  MUFU.RCP R24, R17 ;  /* 0x0000001100187308 */ /* 0x002eb00000001000 */
[----:B------:R-:W1:Y:S01]  /*0ab0*/  FCHK P2, R16, R17 ;  /* 0x0000001110007302 */ /* 0x000e620000040000 */
[----:B--2---:R-:W-:-:S04]  /*0ac0*/  FFMA R15, -R17, R24, 1 ;  /* 0x3f800000110f7423 */ /* 0x004fc80000000118 */
[----:B------:R-:W-:-:S04]  /*0ad0*/  FFMA R15, R24, R15, R24 ;  /* 0x0000000f180f7223 */ /* 0x000fc80000000018 */
[----:B------:R-:W-:-:S04]  /*0ae0*/  FFMA R24, R16, R15, RZ ;  /* 0x0000000f10187223 */ /* 0x000fc800000000ff */
[----:B------:R-:W-:-:S04]  /*0af0*/  FFMA R23, -R17, R24, R16 ;  /* 0x0000001811177223 */ /* 0x000fc80000000110 */
[----:B------:R-:W-:Y:S01]  /*0b00*/  FFMA R15, R15, R23, R24 ;  /* 0x000000170f0f7223 */ /* 0x000fe20000000018 */
[----:B-1----:R-:W-:Y:S06]  /*0b10*/  @!P2 BRA `(.L_x_20) ;  /* 0x00000000000ca947 */ /* 0x002fec0003800000 */
[----:B------:R-:W-:-:S07]  /*0b20*/  MOV R28, 0xb40 ;  /* 0x00000b40001c7802 */ /* 0x000fce0000000f00 */
[----:B0-----:R-:W-:Y:S05]  /*0b30*/  CALL.REL.NOINC `($__internal_1_$__cuda_sm3x_div_rn_noftz_f32_slowpath) ;  /* 0x0000003800ac7944 */ /* 0x001fea0003c00000 */
[----:B------:R-:W-:-:S07]  /*0b40*/  MOV R15, R26 ;  /* 0x0000001a000f7202 */ /* 0x000fce0000000f00 */
.L_x_20:
[----:B------:R-:W-:Y:S05]  /*0b50*/  BSYNC.RECONVERGENT B3 ;  /* 0x0000000000037941 */ /* 0x000fea0003800200 */
.L_x_19:
[----:B------:R1:W-:Y:S02]  /*0b60*/  STS [R20], R15 ;  /* 0x0000000f14007388 */ /* 0x0003e40000000800 */
.L_x_18:
[----:B------:R-:W-:Y:S05]  /*0b70*/  BSYNC.RECONVERGENT B2 ;  /* 0x0000000000027941 */ /* 0x000fea0003800200 */
.L_x_17:
[----:B------:R-:W-:Y:S01]  /*0b80*/  BAR.SYNC.DEFER_BLOCKING 0x0 ;  /* 0x0000000000007b1d */ /* 0x000fe20000010000 */
[----:B------:R-:W-:-:S05]  /*0b90*/  ISETP.NE.AND P2, PT, R13, RZ, PT ;  /* 0x000000ff0d00720c */ /* 0x000fca0003f45270 */
[----:B------:R-:W-:Y:S08]  /*0ba0*/  BSSY.RECONVERGENT B0, `(.L_x_21) ;  /* 0x000001d000007945 */ /* 0x000ff00003800200 */
[----:B-12---:R-:W-:Y:S04]  /*0bb0*/  @P2 LDS R15, [R9+0x4] ;  /* 0x00000400090f2984 */ /* 0x006fe80000000800 */
[----:B------:R-:W-:Y:S04]  /*0bc0*/  @P2 LDS R16, [R21+0x4] ;  /* 0x0000040015102984 */ /* 0x000fe80000000800 */
        /* <DEDUP_REMOVED lines=16> */
.L_x_24:
[----:B--2---:R-:W-:Y:S01]  /*0cd0*/  FMUL.FTZ R24, R15, R16 ;  /* 0x000000100f187220 */ /* 0x004fe20000410000 */
[----:B------:R-:W-:-:S03]  /*0ce0*/  FMUL.FTZ R16, R16, 0.5 ;  /* 0x3f00000010107820 */ /* 0x000fc60000410000 */
[----:B------:R-:W-:-:S04]  /*0cf0*/  FFMA R15, -R24, R24, R15 ;  /* 0x00000018180f7223 */ /* 0x000fc8000000010f */
[----:B------:R-:W-:-:S07]  /*0d00*/  FFMA R15, R15, R16, R24 ;  /* 0x000000100f0f7223 */ /* 0x000fce0000000018 */
.L_x_25:
[----:B------:R-:W-:Y:S05]  /*0d10*/  BSYNC.RECONVERGENT B1 ;  /* 0x0000000000017941 */ /* 0x000fea0003800200 */
.L_x_23:
[----:B------:R-:W1:Y:S01]  /*0d20*/  S2UR UR6, SR_CgaCtaId ;  /* 0x00000000000679c3 */ /* 0x000e620000008800 */
[----:B------:R-:W-:Y:S01]  /*0d30*/  UMOV UR5, 0x400 ;  /* 0x0000040000057882 */ /* 0x000fe20000000000 */
[----:B------:R2:W-:Y:S01]  /*0d40*/  STS [R22], R15 ;  /* 0x0000000f16007388 */ /* 0x0005e20000000800 */
[----:B-1----:R-:W-:-:S09]  /*0d50*/  ULEA UR5, UR6, UR5, 0x18 ;  /* 0x0000000506057291 */ /* 0x002fd2000f8ec0ff */
[----:B------:R2:W-:Y:S03]  /*0d60*/  STS [UR5], R15 ;  /* 0x0000000fff007988 */ /* 0x0005e60008000805 */
.L_x_22:
[----:B------:R-:W-:Y:S05]  /*0d70*/  BSYNC.RECONVERGENT B0 ;  /* 0x0000000000007941 */ /* 0x000fea0003800200 */
.L_x_21:
[----:B------:R-:W-:Y:S01]  /*0d80*/  BAR.SYNC.DEFER_BLOCKING 0x0 ;  /* 0x0000000000007b1d */ /* 0x000fe20000010000 */
[----:B------:R-:W-:-:S05]  /*0d90*/  ISETP.NE.AND P2, PT, R14, RZ, PT ;  /* 0x000000ff0e00720c */ /* 0x000fca0003f45270 */
[----:B------:R-:W-:Y:S08]  /*0da0*/  BSSY.RECONVERGENT B2, `(.L_x_26) ;  /* 0x0000015000027945 */ /* 0x000ff00003800200 */
[----:B------:R-:W-:Y:S05]  /*0db0*/  @!P2 BRA `(.L_x_27) ;  /* 0x00000000004ca947 */ /* 0x000fea0003800000 */
        /* <DEDUP_REMOVED lines=17> */
.L_x_29:
[----:B------:R-:W-:Y:S05]  /*0ed0*/  BSYNC.RECONVERGENT B3 ;  /* 0x0000000000037941 */ /* 0x000fea0003800200 */
.L_x_28:
[----:B------:R1:W-:Y:S02]  /*0ee0*/  STS [R20], R15 ;  /* 0x0000000f14007388 */ /* 0x0003e40000000800 */
.L_x_27:
[----:B------:R-:W-:Y:S05]  /*0ef0*/  BSYNC.RECONVERGENT B2 ;  /* 0x0000000000027941 */ /* 0x000fea0003800200 */
.L_x_26:
[----:B------:R-:W-:Y:S01]  /*0f00*/  BAR.SYNC.DEFER_BLOCKING 0x0 ;  /* 0x0000000000007b1d */ /* 0x000fe20000010000 */
[----:B------:R-:W-:-:S04]  /*0f10*/  ISETP.NE.AND P2, PT, R2, 0x3, PT ;  /* 0x000000030200780c */ /* 0x000fc80003f45270 */
[----:B------:R-:W-:Y:S01]  /*0f20*/  ISETP.NE.OR P2, PT, R2, R3, P2 ;  /* 0x000000030200720c */ /* 0x000fe20001745670 */
[----:B------:R-:W-:Y:S01]  /*0f30*/  BSSY.RECONVERGENT B0, `(.L_x_30) ;  /* 0x000001b000007945 */ /* 0x000fe20003800200 */
[----:B-12---:R-:W-:Y:S04]  /*0f40*/  @P0 LDS R15, [R9+0x8] ;  /* 0x00000800090f0984 */ /* 0x006fe80000000800 */
[----:B------:R-:W-:Y:S04]  /*0f50*/  @P0 LDS R16, [R21+0x8] ;  /* 0x0000080015100984 */ /* 0x000fe80000000800 */
[----:B------:R-:W1:Y:S02]  /*0f60*/  @P0 LDS R24, [R20] ;  /* 0x0000000014180984 */ /* 0x000e640000000800 */
[----:B-1----:R-:W-:-:S05]  /*0f70*/  @P0 FFMA R15, -R15, R16, R24 ;  /* 0x000000100f0f0223 */ /* 0x002fca0000000118 */
[----:B------:R1:W-:Y:S01]  /*0f80*/  @P0 STS [R20], R15 ;  /* 0x0000000f14000388 */ /* 0x0003e20000000800 */
[----:B------:R-:W-:Y:S06]  /*0f90*/  BAR.SYNC.DEFER_BLOCKING 0x0 ;  /* 0x0000000000007b1d */ /* 0x000fec0000010000 */
[----:B------:R-:W-:Y:S05]  /*0fa0*/  @P2 BRA `(.L_x_31) ;  /* 0x00000000004c2947 */ /* 0x000fea0003800000 */
[----:B-1----:R-:W1:Y:S01]  /*0fb0*/  LDS R15, [R22] ;  /* 0x00000000160f7984 */ /* 0x002e620000000800 */
        /* <DEDUP_REMOVED lines=8> */
.L_x_33:
[----:B--2---:R-:W-:Y:S01]  /*1040*/  FMUL.FTZ R24, R15, R16 ;  /* 0x000000100f187220 */ /* 0x004fe20000410000 */
[----:B------:R-:W-:-:S03]  /*1050*/  FMUL.FTZ R16, R16, 0.5 ;  /* 0x3f00000010107820 */ /* 0x000fc60000410000 */
[----:B------:R-:W-:-:S04]  /*1060*/  FFMA R15, -R24, R24, R15 ;  /* 0x00000018180f7223 */ /* 0x000fc8000000010f */
[----:B------:R-:W-:-:S07]  /*1070*/  FFMA R15, R15, R16, R24 ;  /* 0x000000100f0f7223 */ /* 0x000fce0000000018 */
.L_x_34:
[----:B------:R-:W-:Y:S05]  /*1080*/  BSYNC.RECONVERGENT B1 ;  /* 0x0000000000017941 */ /* 0x000fea0003800200 */
.L_x_32:
[----:B------:R-:W1:Y:S01]  /*1090*/  S2UR UR6, SR_CgaCtaId ;  /* 0x00000000000679c3 */ /* 0x000e620000008800 */
[----:B------:R-:W-:Y:S01]  /*10a0*/  UMOV UR5, 0x400 ;  /* 0x0000040000057882 */ /* 0x000fe20000000000 */
[----:B------:R2:W-:Y:S01]  /*10b0*/  STS [R22], R15 ;  /* 0x0000000f16007388 */ /* 0x0005e20000000800 */
[----:B-1----:R-:W-:-:S09]  /*10c0*/  ULEA UR5, UR6, UR5, 0x18 ;  /* 0x0000000506057291 */ /* 0x002fd2000f8ec0ff */
[----:B------:R2:W-:Y:S03]  /*10d0*/  STS [UR5], R15 ;  /* 0x0000000fff007988 */ /* 0x0005e60008000805 */
.L_x_31:
[----:B------:R-:W-:Y:S05]  /*10e0*/  BSYNC.RECONVERGENT B0 ;  /* 0x0000000000007941 */ /* 0x000fea0003800200 */
.L_x_30:
[----:B------:R-:W-:Y:S01]  /*10f0*/  BAR.SYNC.DEFER_BLOCKING 0x0 ;  /* 0x0000000000007b1d */ /* 0x000fe20000010000 */
[----:B------:R-:W-:-:S04]  /*1100*/  ISETP.NE.AND P2, PT, R2, 0x3, PT ;  /* 0x000000030200780c */ /* 0x000fc80003f45270 */
[----:B------:R-:W-:Y:S01]  /*1110*/  ISETP.GE.U32.OR P2, PT, R2, R3, P2 ;  /* 0x000000030200720c */ /* 0x000fe20001746470 */
[----:B------:R-:W-:-:S12]  /*1120*/  BSSY.RECONVERGENT B2, `(.L_x_35) ;  /* 0x0000015000027945 */ /* 0x000fd80003800200 */
[----:B------:R-:W-:Y:S05]  /*1130*/  @P2 BRA `(.L_x_36) ;  /* 0x00000000004c2947 */ /* 0x000fea0003800000 */
[----:B------:R-:W3:Y:S01]  /*1140*/  S2UR UR6, SR_CgaCtaId ;  /* 0x00000000000679c3 */ /* 0x000ee20000008800 */
[----:B------:R-:W-:Y:S01]  /*1150*/  UMOV UR5, 0x400 ;  /* 0x0000040000057882 */ /* 0x000fe20000000000 */
[----:B------:R-:W-:Y:S01]  /*1160*/  LDS R16, [R20] ;  /* 0x0000000014107984 */ /* 0x000fe20000000800 */
[----:B------:R-:W-:Y:S01]  /*1170*/  BSSY.RECONVERGENT B3, `(.L_x_37) ;  /* 0x000000e000037945 */ /* 0x000fe20003800200 */
[----:B---3--:R-:W-:-:S09]  /*1180*/  ULEA UR5, UR6, UR5, 0x18 ;  /* 0x0000000506057291 */ /* 0x008fd2000f8ec0ff */
[----:B------:R-:W2:Y:S02]  /*1190*/  LDS R17, [UR5] ;  /* 0x00000005ff117984 */ /* 0x000ea40008000800 */
[----:B--2---:R-:W1:Y:S08]  /*11a0*/  MUFU.RCP R22, R17 ;  /* 0x0000001100167308 */ /* 0x004e700000001000 */
        /* <DEDUP_REMOVED lines=10> */
.L_x_38:
[----:B------:R-:W-:Y:S05]  /*1250*/  BSYNC.RECONVERGENT B3 ;  /* 0x0000000000037941 */ /* 0x000fea0003800200 */
.L_x_37:
[----:B------:R3:W-:Y:S02]  /*1260*/  STS [R20], R15 ;  /* 0x0000000f14007388 */ /* 0x0007e40000000800 */
.L_x_36:
[----:B------:R-:W-:Y:S05]  /*1270*/  BSYNC.RECONVERGENT B2 ;  /* 0x0000000000027941 */ /* 0x000fea0003800200 */
.L_x_35:
[----:B------:R-:W-:Y:S01]  /*1280*/  BAR.SYNC.DEFER_BLOCKING 0x0 ;  /* 0x0000000000007b1d */ /* 0x000fe20000010000 */
[----:B------:R-:W-:Y:S01]  /*1290*/  ISETP.GE.U32.AND P2, PT, R3, R2, PT ;  /* 0x000000020300720c */ /* 0x000fe20003f46070 */
[----:B------:R-:W-:Y:S01]  /*12a0*/  HFMA2 R23, -RZ, RZ, 0, 0 ;  /* 0x00000000ff177431 */ /* 0x000fe200000001ff */
[----:B------:R-:W-:-:S03]  /*12b0*/  UIADD3 UR5, UPT, UPT, UR7, -0x1, URZ ;  /* 0xffffffff07057890 */ /* 0x000fc6000fffe0ff */
[----:B------:R-:W4:Y:S01]  /*12c0*/  LDCU UR6, c[0x0][0x394] ;  /* 0x00007280ff0677ac */ /* 0x000f220008000800 */
[----:B------:R-:W-:-:S03]  /*12d0*/  UISETP.GE.U32.AND UP0, UPT, UR5, 0x7, UPT ;  /* 0x000000070500788c */ /* 0x000fc6000bf06070 */
[----:B------:R-:W-:Y:S01]  /*12e0*/  UMOV UR5, URZ ;  /* 0x000000ff00057c82 */ /* 0x000fe20008000000 */
[----:B------:R-:W-:Y:S04]  /*12f0*/  @P1 LDS R16, [R21+0xc] ;  /* 0x00000c0015101984 */ /* 0x000fe80000000800 */
[----:B-123--:R-:W-:Y:S04]  /*1300*/  @P1 LDS R15, [R9+0xc] ;  /* 0x00000c00090f1984 */ /* 0x00efe80000000800 */
[----:B------:R-:W1:Y:S02]  /*1310*/  @P1 LDS R22, [R20] ;  /* 0x0000000014161984 */ /* 0x000e640000000800 */
[----:B-1----:R-:W-:Y:S01]  /*1320*/  @P1 FFMA R17, -R15, R16, R22 ;  /* 0x000000100f111223 */ /* 0x002fe20000000116 */
[----:B----4-:R-:W-:-:S04]  /*1330*/  IMAD R15, R0, UR6, RZ ;  /* 0x00000006000f7c24 */ /* 0x010fc8000f8e02ff */
[----:B------:R-:W-:Y:S01]  /*1340*/  @P1 STS [R20], R17 ;  /* 0x0000001114001388 */ /* 0x000fe20000000800 */
[----:B------:R-:W-:Y:S01]  /*1350*/  IADD3 R15, PT, PT, R15, R2, RZ ;  /* 0x000000020f0f7210 */ /* 0x000fe20007ffe0ff */
[----:B------:R-:W-:Y:S06]  /*1360*/  BAR.SYNC.DEFER_BLOCKING 0x0 ;  /* 0x0000000000007b1d */ /* 0x000fec0000010000 */
[----:B------:R-:W1:Y:S04]  /*1370*/  @P2 LDS R23, [R8] ;  /* 0x0000000008172984 */ /* 0x000e680000000800 */
[----:B-1----:R1:W-:Y:S01]  /*1380*/  STG.E desc[UR12][R18.64], R23 ;  /* 0x0000001712007986 */ /* 0x0023e2000c10190c */
[----:B------:R-:W-:Y:S06]  /*1390*/  BAR.SYNC.DEFER_BLOCKING 0x0 ;  /* 0x0000000000007b1d */ /* 0x000fec0000010000 */
[----:B------:R-:W-:Y:S05]  /*13a0*/  BRA.U !UP0, `(.L_x_39) ;  /* 0x0000000508147547 */ /* 0x000fea000b800000 */
[----:B------:R-:W2:Y:S01]  /*13b0*/  S2UR UR9, SR_CgaCtaId ;  /* 0x00000000000979c3 */ /* 0x000ea20000008800 */
[----:B------:R-:W-:Y:S01]  /*13c0*/  UMOV UR5, 0x400 ;  /* 0x0000040000057882 */ /* 0x000fe20000000000 */
[----:B------:R-:W3:Y:S01]  /*13d0*/  LDCU.64 UR10, c[0x0][0x388] ;  /* 0x00007100ff0a77ac */ /* 0x000ee20008000a00 */
[----:B------:R-:W-:-:S05]  /*13e0*/  UIADD3 UR5, UPT, UPT, UR5, 0x10, URZ ;  /* 0x0000001005057890 */ /* 0x000fca000fffe0ff */
[----:B------:R-:W4:Y:S01]  /*13f0*/  LDC.64 R16, c[0x0][0x380] ;  /* 0x0000e000ff107b82 */ /* 0x000f220000000a00 */
[----:B------:R-:W-:Y:S02]  /*1400*/  ULOP3.LUT UR6, UR7, 0x1ffffff8, URZ, 0xc0, !UPT ;  /* 0x1ffffff807067892 */ /* 0x000fe4000f8ec0ff */
[----:B--2---:R-:W-:-:S03]  /*1410*/  ULEA UR9, UR9, UR5, 0x18 ;  /* 0x0000000509097291 */ /* 0x004fc6000f8ec0ff */
[----:B---3--:R-:W-:-:S09]  /*1420*/  UMOV UR5, URZ ;  /* 0x000000ff00057c82 */ /* 0x008fd20008000000 */
.L_x_40:
[----:B--2---:R-:W-:-:S04]  /*1430*/  IMAD R29, R4, UR5, R3 ;  /* 0x00000005041d7c24 */ /* 0x004fc8000f8e0203 */
[C---:B01----:R-:W-:Y:S01]  /*1440*/  IMAD R19, R29.reuse, UR10, R10 ;  /* 0x0000000a1d137c24 */ /* 0x043fe2000f8e020a */
[----:B------:R-:W-:-:S03]  /*1450*/  IADD3 R21, PT, PT, R29, R4, RZ ;  /* 0x000000041d157210 */ /* 0x000fc60007ffe0ff */
[----:B------:R-:W-:Y:S02]  /*1460*/  IMAD R19, R19, UR11, R6 ;  /* 0x0000000b13137c24 */ /* 0x000fe4000f8e0206 */
[C---:B------:R-:W-:Y:S01]  /*1470*/  IMAD R23, R21.reuse, UR10, R10 ;  /* 0x0000000a15177c24 */ /* 0x040fe2000f8e020a */
[----:B------:R-:W-:-:S03]  /*1480*/  IADD3 R21, PT, PT, R21, R4, RZ ;  /* 0x0000000415157210 */ /* 0x000fc60007ffe0ff */
[----:B------:R-:W-:Y:S01]  /*1490*/  IMAD R23, R23, UR11, R6 ;  /* 0x0000000b17177c24 */ /* 0x000fe2000f8e0206 */
[CC--:B------:R-:W-:Y:S01]  /*14a0*/  IADD3 R27, PT, PT, R21.reuse, R4.reuse, RZ ;  /* 0x00000004151b7210 */ /* 0x0c0fe20007ffe0ff */
[----:B------:R-:W-:Y:S02]  /*14b0*/  IMAD R25, R21, UR10, R10 ;  /* 0x0000000a15197c24 */ /* 0x000fe4000f8e020a */
[----:B----4-:R-:W-:Y:S01]  /*14c0*/  IMAD.WIDE.U32 R20, R19, 0x4, R16 ;  /* 0x0000000413147825 */ /* 0x010fe200078e0010 */
[----:B------:R-:W-:-:S03]  /*14d0*/  IADD3 R31, PT, PT, R27, R4, RZ ;  /* 0x000000041b1f7210 */ /* 0x000fc60007ffe0ff */
[----:B------:R-:W-:Y:S01]  /*14e0*/  IMAD R25, R25, UR11, R6 ;  /* 0x0000000b19197c24 */ /* 0x000fe2000f8e0206 */
[-C--:B------:R-:W-:Y:S01]  /*14f0*/  IADD3 R35, PT, PT, R31, R4.reuse, RZ ;  /* 0x000000041f237210 */ /* 0x080fe20007ffe0ff */
[----:B------:R-:W-:Y:S01]  /*1500*/  IMAD R27, R27, UR10, R10 ;  /* 0x0000000a1b1b7c24 */ /* 0x000fe2000f8e020a */
[----:B------:R-:W2:Y:S01]  /*1510*/  LDG.E R28, desc[UR12][R20.64] ;  /* 0x0000000c141c7981 */ /* 0x000ea2000c1e1900 */
[----:B------:R-:W-:Y:S01]  /*1520*/  IMAD.WIDE.U32 R18, R23, 0x4, R16 ;  /* 0x0000000417127825 */ /* 0x000fe200078e0010 */
[----:B------:R-:W-:-:S03]  /*1530*/  IADD3 R37, PT, PT, R35, R4, RZ ;  /* 0x0000000423257210 */ /* 0x000fc60007ffe0ff */
[----:B------:R-:W-:Y:S01]  /*1540*/  IMAD R33, R31, UR10, R10 ;  /* 0x0000000a1f217c24 */ /* 0x000fe2000f8e020a */
[----:B------:R-:W-:Y:S01]  /*1550*/  IADD3 R26, PT, PT, R37, R4, RZ ;  /* 0x00000004251a7210 */ /* 0x000fe20007ffe0ff */
[----:B------:R-:W-:Y:S01]  /*1560*/  IMAD.WIDE.U32 R22, R25, 0x4, R16 ;  /* 0x0000000419167825 */ /* 0x000fe200078e0010 */
[----:B------:R0:W3:Y:S03]  /*1570*/  LDG.E R30, desc[UR12][R18.64] ;  /* 0x0000000c121e7981 */ /* 0x0000e6000c1e1900 */
[----:B------:R-:W-:Y:S01]  /*1580*/  IMAD R25, R27, UR11, R6 ;  /* 0x0000000b1b197c24 */ /* 0x000fe2000f8e0206 */
[----:B------:R1:W4:Y:S01]  /*1590*/  LDG.E R31, desc[UR12][R22.64] ;  /* 0x0000000c161f7981 */ /* 0x000322000c1e1900 */
[----:B------:R-:W-:Y:S02]  /*15a0*/  IMAD R35, R35, UR10, R10 ;  /* 0x0000000a23237c24 */ /* 0x000fe4000f8e020a */
[----:B------:R-:W-:-:S02]  /*15b0*/  IMAD R27, R33, UR11, R6 ;  /* 0x0000000b211b7c24 */ /* 0x000fc4000f8e0206 */
[--C-:B------:R-:W-:Y:S02]  /*15c0*/  IMAD R37, R37, UR10, R10.reuse ;  /* 0x0000000a25257c24 */ /* 0x100fe4000f8e020a */
[----:B------:R-:W-:Y:S02]  /*15d0*/  IMAD R33, R26, UR10, R10 ;  /* 0x0000000a1a217c24 */ /* 0x000fe4000f8e020a */
[--C-:B0-----:R-:W-:Y:S02]  /*15e0*/  IMAD R19, R35, UR11, R6.reuse ;  /* 0x0000000b23137c24 */ /* 0x101fe4000f8e0206 */
[----:B------:R-:W-:Y:S02]  /*15f0*/  IMAD R21, R37, UR11, R6 ;  /* 0x0000000b25157c24 */ /* 0x000fe4000f8e0206 */
[----:B------:R-:W-:-:S04]  /*1600*/  IMAD.WIDE.U32 R24, R25, 0x4, R16 ;  /* 0x0000000419187825 */ /* 0x000fc800078e0010 */
[----:B-1----:R-:W-:Y:S02]  /*1610*/  IMAD R23, R33, UR11, R6 ;  /* 0x0000000b21177c24 */ /* 0x002fe4000f8e0206 */
[--C-:B------:R-:W-:Y:S01]  /*1620*/  IMAD.WIDE.U32 R26, R27, 0x4, R16.reuse ;  /* 0x000000041b1a7825 */ /* 0x100fe200078e0010 */
[----:B------:R0:W5:Y:S03]  /*1630*/  LDG.E R24, desc[UR12][R24.64] ;  /* 0x0000000c18187981 */ /* 0x000166000c1e1900 */
[--C-:B------:R-:W-:Y:S02]  /*1640*/  IMAD.WIDE.U32 R18, R19, 0x4, R16.reuse ;  /* 0x0000000413127825 */ /* 0x100fe400078e0010 */
[----:B------:R1:W5:Y:S02]  /*1650*/  LDG.E R26, desc[UR12][R26.64] ;  /* 0x0000000c1a1a7981 */ /* 0x000364000c1e1900 */
[----:B------:R-:W-:-:S02]  /*1660*/  IMAD.WIDE.U32 R20, R21, 0x4, R16 ;  /* 0x0000000415147825 */ /* 0x000fc400078e0010 */
[----:B------:R1:W5:Y:S02]  /*1670*/  LDG.E R18, desc[UR12][R18.64] ;  /* 0x0000000c12127981 */ /* 0x000364000c1e1900 */
[----:B------:R-:W-:Y:S02]  /*1680*/  IMAD.WIDE.U32 R22, R23, 0x4, R16 ;  /* 0x0000000417167825 */ /* 0x000fe400078e0010 */
[----:B------:R1:W5:Y:S04]  /*1690*/  LDG.E R20, desc[UR12][R20.64] ;  /* 0x0000000c14147981 */ /* 0x000368000c1e1900 */
[----:B------:R1:W5:Y:S01]  /*16a0*/  LDG.E R22, desc[UR12][R22.64] ;  /* 0x0000000c16167981 */ /* 0x000362000c1e1900 */
[----:B------:R-:W-:-:S05]  /*16b0*/  IMAD R29, R29, 0x5, R15 ;  /* 0x000000051d1d7824 */ /* 0x000fca00078e020f */
[----:B------:R-:W-:-:S05]  /*16c0*/  LEA R29, R29, UR9, 0x2 ;  /* 0x000000091d1d7c11 */ /* 0x000fca000f8e10ff */
[----:B0-----:R-:W-:-:S04]  /*16d0*/  IMAD R25, R4, 0x14, R29 ;  /* 0x0000001404197824 */ /* 0x001fc800078e021d */
[----:B------:R-:W-:-:S04]  /*16e0*/  IMAD R32, R4, 0x14, R25 ;  /* 0x0000001404207824 */ /* 0x000fc800078e0219 */
[----:B-1----:R-:W-:-:S04]  /*16f0*/  IMAD R27, R4, 0x14, R32 ;  /* 0x00000014041b7824 */ /* 0x002fc800078e0220 */
[----:B------:R-:W-:-:S04]  /*1700*/  IMAD R33, R4, 0x14, R27 ;  /* 0x0000001404217824 */ /* 0x000fc800078e021b */
[----:B------:R-:W-:-:S04]  /*1710*/  IMAD R19, R4, 0x14, R33 ;  /* 0x0000001404137824 */ /* 0x000fc800078e0221 */
[----:B------:R-:W-:-:S04]  /*1720*/  IMAD R21, R4, 0x14, R19 ;  /* 0x0000001404157824 */ /* 0x000fc800078e0213 */
[----:B------:R-:W-:Y:S01]  /*1730*/  IMAD R23, R4, 0x14, R21 ;  /* 0x0000001404177824 */ /* 0x000fe200078e0215 */
[----:B------:R-:W-:-:S04]  /*1740*/  UIADD3 UR5, UPT, UPT, UR5, 0x8, URZ ;  /* 0x0000000805057890 */ /* 0x000fc8000fffe0ff */
[----:B------:R-:W-:Y:S01]  /*1750*/  UISETP.NE.AND UP0, UPT, UR5, UR6, UPT ;  /* 0x000000060500728c */ /* 0x000fe2000bf05270 */
[----:B--2---:R2:W-:Y:S04]  /*1760*/  STS [R29], R28 ;  /* 0x0000001c1d007388 */ /* 0x0045e80000000800 */
[----:B---3--:R2:W-:Y:S04]  /*1770*/  STS [R25], R30 ;  /* 0x0000001e19007388 */ /* 0x0085e80000000800 */
[----:B----4-:R2:W-:Y:S04]  /*1780*/  STS [R32], R31 ;  /* 0x0000001f20007388 */ /* 0x0105e80000000800 */
[----:B-----5:R2:W-:Y:S04]  /*1790*/  STS [R27], R24 ;  /* 0x000000181b007388 */ /* 0x0205e80000000800 */
[----:B------:R2:W-:Y:S04]  /*17a0*/  STS [R33], R26 ;  /* 0x0000001a21007388 */ /* 0x0005e80000000800 */
[----:B------:R2:W-:Y:S04]  /*17b0*/  STS [R19], R18 ;  /* 0x0000001213007388 */ /* 0x0005e80000000800 */
[----:B------:R2:W-:Y:S04]  /*17c0*/  STS [R21], R20 ;  /* 0x0000001415007388 */ /* 0x0005e80000000800 */
[----:B------:R2:W-:Y:S01]  /*17d0*/  STS [R23], R22 ;  /* 0x0000001617007388 */ /* 0x0005e20000000800 */
[----:B------:R-:W-:Y:S05]  /*17e0*/  BRA.U UP0, `(.L_x_40) ;  /* 0xfffffffd00107547 */ /* 0x000fea000b83ffff */
[----:B------:R-:W-:-:S05]  /*17f0*/  UMOV UR5, UR6 ;  /* 0x0000000600057c82 */ /* 0x000fca0008000000 */
.L_x_39:
[----:B------:R-:W-:-:S04]  /*1800*/  ULOP3.LUT UR6, UR7, 0x7, URZ, 0xc0, !UPT ;  /* 0x0000000707067892 */ /* 0x000fc8000f8ec0ff */
[----:B------:R-:W-:-:S09]  /*1810*/  UISETP.NE.AND UP0, UPT, UR6, URZ, UPT ;  /* 0x000000ff0600728c */ /* 0x000fd2000bf05270 */
[----:B------:R-:W-:Y:S05]  /*1820*/  BRA.U !UP0, `(.L_x_41) ;  /* 0x0000000508507547 */ /* 0x000fea000b800000 */
[----:B------:R-:W-:Y:S02]  /*1830*/  UIADD3 UR6, UPT, UPT, UR6, -0x1, URZ ;  /* 0xffffffff06067890 */ /* 0x000fe4000fffe0ff */
[----:B------:R-:W-:Y:S02]  /*1840*/  ULOP3.LUT UR10, UR7, 0x3, URZ, 0xc0, !UPT ;  /* 0x00000003070a7892 */ /* 0x000fe4000f8ec0ff */
[----:B------:R-:W-:Y:S02]  /*1850*/  UISETP.GE.U32.AND UP0, UPT, UR6, 0x3, UPT ;  /* 0x000000030600788c */ /* 0x000fe4000bf06070 */
[----:B------:R-:W-:-:S07]  /*1860*/  UISETP.NE.AND UP1, UPT, UR10, URZ, UPT ;  /* 0x000000ff0a00728c */ /* 0x000fce000bf25270 */
[----:B------:R-:W-:Y:S05]  /*1870*/  BRA.U !UP0, `(.L_x_42) ;  /* 0x0000000108907547 */ /* 0x000fea000b800000 */
[----:B------:R-:W3:Y:S01]  /*1880*/  LDCU.64 UR14, c[0x0][0x388] ;  /* 0x00007100ff0e77ac */ /* 0x000ee20008000a00 */
[----:B-12---:R-:W1:Y:S01]  /*1890*/  LDC.64 R22, c[0x0][0x380] ;  /* 0x0000e000ff167b82 */ /* 0x006e620000000a00 */
[----:B------:R-:W-:-:S05]  /*18a0*/  IMAD R25, R4, UR5, R3 ;  /* 0x0000000504197c24 */ /* 0x000fca000f8e0203 */
[----:B0-----:R-:W-:-:S04]  /*18b0*/  IADD3 R19, PT, PT, R25, R4, RZ ;  /* 0x0000000419137210 */ /* 0x001fc80007ffe0ff */
[----:B------:R-:W-:-:S04]  /*18c0*/  IADD3 R21, PT, PT, R19, R4, RZ ;  /* 0x0000000413157210 */ /* 0x000fc80007ffe0ff */
[----:B------:R-:W-:Y:S01]  /*18d0*/  IADD3 R27, PT, PT, R21, R4, RZ ;  /* 0x00000004151b7210 */ /* 0x000fe20007ffe0ff */
[--C-:B---3--:R-:W-:Y:S02]  /*18e0*/  IMAD R17, R25, UR14, R10.reuse ;  /* 0x0000000e19117c24 */ /* 0x108fe4000f8e020a */
[--C-:B------:R-:W-:Y:S02]  /*18f0*/  IMAD R19, R19, UR14, R10.reuse ;  /* 0x0000000e13137c24 */ /* 0x100fe4000f8e020a */
[--C-:B------:R-:W-:Y:S02]  /*1900*/  IMAD R21, R21, UR14, R10.reuse ;  /* 0x0000000e15157c24 */ /* 0x100fe4000f8e020a */
[----:B------:R-:W-:Y:S02]  /*1910*/  IMAD R29, R27, UR14, R10 ;  /* 0x0000000e1b1d7c24 */ /* 0x000fe4000f8e020a */
[--C-:B------:R-:W-:Y:S02]  /*1920*/  IMAD R17, R17, UR15, R6.reuse ;  /* 0x0000000f11117c24 */ /* 0x100fe4000f8e0206 */
[----:B------:R-:W-:-:S02]  /*1930*/  IMAD R19, R19, UR15, R6 ;  /* 0x0000000f13137c24 */ /* 0x000fc4000f8e0206 */
[--C-:B------:R-:W-:Y:S02]  /*1940*/  IMAD R27, R21, UR15, R6.reuse ;  /* 0x0000000f151b7c24 */ /* 0x100fe4000f8e0206 */
[----:B------:R-:W-:Y:S02]  /*1950*/  IMAD R29, R29, UR15, R6 ;  /* 0x0000000f1d1d7c24 */ /* 0x000fe4000f8e0206 */
[----:B-1----:R-:W-:-:S04]  /*1960*/  IMAD.WIDE.U32 R20, R17, 0x4, R22 ;  /* 0x0000000411147825 */ /* 0x002fc800078e0016 */
[--C-:B------:R-:W-:Y:S02]  /*1970*/  IMAD.WIDE.U32 R18, R19, 0x4, R22.reuse ;  /* 0x0000000413127825 */ /* 0x100fe400078e0016 */
[----:B------:R0:W2:Y:S02]  /*1980*/  LDG.E R20, desc[UR12][R20.64] ;  /* 0x0000000c14147981 */ /* 0x0000a4000c1e1900 */
[--C-:B------:R-:W-:Y:S02]  /*1990*/  IMAD.WIDE.U32 R16, R27, 0x4, R22.reuse ;  /* 0x000000041b107825 */ /* 0x100fe400078e0016 */
[----:B------:R1:W3:Y:S02]  /*19a0*/  LDG.E R18, desc[UR12][R18.64] ;  /* 0x0000000c12127981 */ /* 0x0002e4000c1e1900 */
[----:B------:R-:W-:Y:S02]  /*19b0*/  IMAD.WIDE.U32 R22, R29, 0x4, R22 ;  /* 0x000000041d167825 */ /* 0x000fe400078e0016 */
[----:B------:R-:W4:Y:S04]  /*19c0*/  LDG.E R16, desc[UR12][R16.64] ;  /* 0x0000000c10107981 */ /* 0x000f28000c1e1900 */
[----:B------:R-:W5:Y:S01]  /*19d0*/  LDG.E R22, desc[UR12][R22.64] ;  /* 0x0000000c16167981 */ /* 0x000f62000c1e1900 */
[----:B------:R-:W0:Y:S01]  /*19e0*/  S2UR UR9, SR_CgaCtaId ;  /* 0x00000000000979c3 */ /* 0x000e220000008800 */
[----:B------:R-:W-:-:S02]  /*19f0*/  UMOV UR6, 0x400 ;  /* 0x0000040000067882 */ /* 0x000fc40000000000 */
[----:B------:R-:W-:Y:S01]  /*1a00*/  UIADD3 UR6, UPT, UPT, UR6, 0x10, URZ ;  /* 0x0000001006067890 */ /* 0x000fe2000fffe0ff */
[----:B------:R-:W-:-:S03]  /*1a10*/  IMAD R25, R25, 0x5, R15 ;  /* 0x0000000519197824 */ /* 0x000fc600078e020f */
[----:B0-----:R-:W-:-:S06]  /*1a20*/  ULEA UR6, UR9, UR6, 0x18 ;  /* 0x0000000609067291 */ /* 0x001fcc000f8ec0ff */
[----:B------:R-:W-:-:S05]  /*1a30*/  LEA R25, R25, UR6, 0x2 ;  /* 0x0000000619197c11 */ /* 0x000fca000f8e10ff */
[----:B------:R-:W-:-:S04]  /*1a40*/  IMAD R27, R4, 0x14, R25 ;  /* 0x00000014041b7824 */ /* 0x000fc800078e0219 */
[----:B------:R-:W-:-:S04]  /*1a50*/  IMAD R21, R4, 0x14, R27 ;  /* 0x0000001404157824 */ /* 0x000fc800078e021b */
[----:B-1----:R-:W-:Y:S01]  /*1a60*/  IMAD R19, R4, 0x14, R21 ;  /* 0x0000001404137824 */ /* 0x002fe200078e0215 */
[----:B------:R-:W-:Y:S01]  /*1a70*/  UIADD3 UR5, UPT, UPT, UR5, 0x4, URZ ;  /* 0x0000000405057890 */ /* 0x000fe2000fffe0ff */
[----:B--2---:R0:W-:Y:S04]  /*1a80*/  STS [R25], R20 ;  /* 0x0000001419007388 */ /* 0x0041e80000000800 */
[----:B---3--:R0:W-:Y:S04]  /*1a90*/  STS [R27], R18 ;  /* 0x000000121b007388 */ /* 0x0081e80000000800 */
[----:B----4-:R0:W-:Y:S04]  /*1aa0*/  STS [R21], R16 ;  /* 0x0000001015007388 */ /* 0x0101e80000000800 */
[----:B-----5:R0:W-:Y:S02]  /*1ab0*/  STS [R19], R22 ;  /* 0x0000001613007388 */ /* 0x0201e40000000800 */
.L_x_42:
[----:B------:R-:W-:Y:S05]  /*1ac0*/  BRA.U !UP1, `(.L_x_41) ;  /* 0x0000000109a87547 */ /* 0x000fea000b800000 */
[----:B------:R-:W-:Y:S02]  /*1ad0*/  UIADD3 UR10, UPT, UPT, UR10, -0x1, URZ ;  /* 0xffffffff0a0a7890 */ /* 0x000fe4000fffe0ff */
[----:B------:R-:W-:Y:S02]  /*1ae0*/  ULOP3.LUT UR6, UR7, 0x1, URZ, 0xc0, !UPT ;  /* 0x0000000107067892 */ /* 0x000fe4000f8ec0ff */
[----:B------:R-:W-:Y:S02]  /*1af0*/  UISETP.NE.AND UP0, UPT, UR10, URZ, UPT ;  /* 0x000000ff0a00728c */ /* 0x000fe4000bf05270 */
[----:B------:R-:W-:-:S07]  /*1b00*/  UISETP.NE.U32.AND UP1, UPT, UR6, 0x1, UPT ;  /* 0x000000010600788c */ /* 0x000fce000bf25070 */
[----:B------:R-:W-:Y:S05]  /*1b10*/  BRA.U !UP0, `(.L_x_43) ;  /* 0x0000000108587547 */ /* 0x000fea000b800000 */
[----:B------:R-:W3:Y:S01]  /*1b20*/  LDCU.64 UR10, c[0x0][0x388] ;  /* 0x00007100ff0a77ac */ /* 0x000ee20008000a00 */
[----:B012---:R-:W0:Y:S01]  /*1b30*/  LDC.64 R18, c[0x0][0x380] ;  /* 0x0000e000ff127b82 */ /* 0x007e220000000a00 */
[----:B------:R-:W-:-:S05]  /*1b40*/  IMAD R21, R4, UR5, R3 ;  /* 0x0000000504157c24 */ /* 0x000fca000f8e0203 */
[C---:B------:R-:W-:Y:S01]  /*1b50*/  IADD3 R23, PT, PT, R21.reuse, R4, RZ ;  /* 0x0000000415177210 */ /* 0x040fe20007ffe0ff */
[----:B---3--:R-:W-:-:S04]  /*1b60*/  IMAD R17, R21, UR10, R10 ;  /* 0x0000000a15117c24 */ /* 0x008fc8000f8e020a */
[----:B------:R-:W-:Y:S02]  /*1b70*/  IMAD R23, R23, UR10, R10 ;  /* 0x0000000a17177c24 */ /* 0x000fe4000f8e020a */
[--C-:B------:R-:W-:Y:S02]  /*1b80*/  IMAD R17, R17, UR11, R6.reuse ;  /* 0x0000000b11117c24 */ /* 0x100fe4000f8e0206 */
[----:B------:R-:W-:Y:S02]  /*1b90*/  IMAD R23, R23, UR11, R6 ;  /* 0x0000000b17177c24 */ /* 0x000fe4000f8e0206 */
[----:B0-----:R-:W-:-:S04]  /*1ba0*/  IMAD.WIDE.U32 R16, R17, 0x4, R18 ;  /* 0x0000000411107825 */ /* 0x001fc800078e0012 */
[----:B------:R-:W-:Y:S02]  /*1bb0*/  IMAD.WIDE.U32 R18, R23, 0x4, R18 ;  /* 0x0000000417127825 */ /* 0x000fe400078e0012 */
[----:B------:R-:W2:Y:S04]  /*1bc0*/  LDG.E R16, desc[UR12][R16.64] ;  /* 0x0000000c10107981 */ /* 0x000ea8000c1e1900 */
[----:B------:R-:W3:Y:S01]  /*1bd0*/  LDG.E R18, desc[UR12][R18.64] ;  /* 0x0000000c12127981 */ /* 0x000ee2000c1e1900 */
[----:B------:R-:W0:Y:S01]  /*1be0*/  S2UR UR9, SR_CgaCtaId ;  /* 0x00000000000979c3 */ /* 0x000e220000008800 */
[----:B------:R-:W-:Y:S01]  /*1bf0*/  UMOV UR6, 0x400 ;  /* 0x0000040000067882 */ /* 0x000fe20000000000 */
[----:B------:R-:W-:Y:S01]  /*1c00*/  IMAD R21, R21, 0x5, R15 ;  /* 0x0000000515157824 */ /* 0x000fe200078e020f */
[----:B------:R-:W-:-:S02]  /*1c10*/  UIADD3 UR6, UPT, UPT, UR6, 0x10, URZ ;  /* 0x0000001006067890 */ /* 0x000fc4000fffe0ff */
[----:B------:R-:W-:Y:S02]  /*1c20*/  UIADD3 UR5, UPT, UPT, UR5, 0x2, URZ ;  /* 0x0000000205057890 */ /* 0x000fe4000fffe0ff */
[----:B0-----:R-:W-:-:S06]  /*1c30*/  ULEA UR6, UR9, UR6, 0x18 ;  /* 0x0000000609067291 */ /* 0x001fcc000f8ec0ff */
[----:B------:R-:W-:-:S05]  /*1c40*/  LEA R21, R21, UR6, 0x2 ;  /* 0x0000000615157c11 */ /* 0x000fca000f8e10ff */
[----:B------:R-:W-:Y:S01]  /*1c50*/  IMAD R23, R4, 0x14, R21 ;  /* 0x0000001404177824 */ /* 0x000fe200078e0215 */
[----:B--2---:R4:W-:Y:S04]  /*1c60*/  STS [R21], R16 ;  /* 0x0000001015007388 */ /* 0x0049e80000000800 */
[----:B---3--:R4:W-:Y:S02]  /*1c70*/  STS [R23], R18 ;  /* 0x0000001217007388 */ /* 0x0089e40000000800 */
.L_x_43:
[----:B------:R-:W-:Y:S05]  /*1c80*/  BRA.U UP1, `(.L_x_41) ;  /* 0x0000000101387547 */ /* 0x000fea000b800000 */
[----:B------:R-:W3:Y:S01]  /*1c90*/  LDCU.64 UR10, c[0x0][0x388] ;  /* 0x00007100ff0a77ac */ /* 0x000ee20008000a00 */
[----:B0---4-:R-:W0:Y:S01]  /*1ca0*/  LDC.64 R16, c[0x0][0x380] ;  /* 0x0000e000ff107b82 */ /* 0x011e220000000a00 */
[----:B-12---:R-:W-:-:S04]  /*1cb0*/  IMAD R18, R4, UR5, R3 ;  /* 0x0000000504127c24 */ /* 0x006fc8000f8e0203 */
[----:B---3--:R-:W-:-:S04]  /*1cc0*/  IMAD R19, R18, UR10, R10 ;  /* 0x0000000a12137c24 */ /* 0x008fc8000f8e020a */
[----:B------:R-:W-:-:S04]  /*1cd0*/  IMAD R19, R19, UR11, R6 ;  /* 0x0000000b13137c24 */ /* 0x000fc8000f8e0206 */
[----:B0-----:R-:W-:-:S06]  /*1ce0*/  IMAD.WIDE.U32 R16, R19, 0x4, R16 ;  /* 0x0000000413107825 */ /* 0x001fcc00078e0010 */
[----:B------:R-:W2:Y:S01]  /*1cf0*/  LDG.E R16, desc[UR12][R16.64] ;  /* 0x0000000c10107981 */ /* 0x000ea2000c1e1900 */
[----:B------:R-:W0:Y:S01]  /*1d00*/  S2UR UR6, SR_CgaCtaId ;  /* 0x00000000000679c3 */ /* 0x000e220000008800 */
[----:B------:R-:W-:Y:S01]  /*1d10*/  UMOV UR5, 0x400 ;  /* 0x0000040000057882 */ /* 0x000fe20000000000 */
[----:B------:R-:W-:Y:S01]  /*1d20*/  IMAD R15, R18, 0x5, R15 ;  /* 0x00000005120f7824 */ /* 0x000fe200078e020f */
[----:B------:R-:W-:-:S04]  /*1d30*/  UIADD3 UR5, UPT, UPT, UR5, 0x10, URZ ;  /* 0x0000001005057890 */ /* 0x000fc8000fffe0ff */
[----:B0-----:R-:W-:-:S06]  /*1d40*/  ULEA UR5, UR6, UR5, 0x18 ;  /* 0x0000000506057291 */ /* 0x001fcc000f8ec0ff */
[----:B------:R-:W-:-:S05]  /*1d50*/  LEA R15, R15, UR5, 0x2 ;  /* 0x000000050f0f7c11 */ /* 0x000fca000f8e10ff */
[----:B--2---:R3:W-:Y:S02]  /*1d60*/  STS [R15], R16 ;  /* 0x000000100f007388 */ /* 0x0047e40000000800 */
.L_x_41:
[----:B------:R-:W-:Y:S01]  /*1d70*/  BAR.SYNC.DEFER_BLOCKING 0x0 ;  /* 0x0000000000007b1d */ /* 0x000fe20000010000 */
[----:B------:R-:W-:-:S04]  /*1d80*/  UIADD3 UR4, UPT, UPT, UR4, 0x1, URZ ;  /* 0x0000000104047890 */ /* 0x000fc8000fffe0ff */
[----:B------:R-:W-:-:S09]  /*1d90*/  UISETP.GE.AND UP0, UPT, UR4, UR7, UPT ;  /* 0x000000070400728c */ /* 0x000fd2000bf06270 */
[----:B------:R-:W-:Y:S05]  /*1da0*/  BRA.U UP0, `(.L_x_44) ;  /* 0x0000001500e87547 */ /* 0x000fea000b800000 */
[C---:B0-2---:R-:W-:Y:S01]  /*1db0*/  IMAD R22, R10.reuse, 0x5, R2 ;  /* 0x000000050a167824 */ /* 0x045fe200078e0202 */
[----:B-1--4-:R-:W-:Y:S01]  /*1dc0*/  PRMT R23, RZ, 0x7610, R23 ;  /* 0x00007610ff177816 */ /* 0x012fe20000000017 */
[----:B---3--:R-:W-:Y:S01]  /*1dd0*/  IMAD R15, R10, 0x14, R7 ;  /* 0x000000140a0f7824 */ /* 0x008fe200078e0207 */
[----:B------:R-:W-:Y:S01]  /*1de0*/  UMOV UR5, URZ ;  /* 0x000000ff00057c82 */ /* 0x000fe20008000000 */
[----:B------:R-:W-:Y:S01]  /*1df0*/  UMOV UR6, UR4 ;  /* 0x0000000400067c82 */ /* 0x000fe20008000000 */
[----:B------:R-:W-:Y:S01]  /*1e00*/  LEA R22, R22, R7, 0x2 ;  /* 0x0000000716167211 */ /* 0x000fe200078e10ff */
[----:B------:R-:W-:-:S06]  /*1e10*/  UMOV UR9, UR8 ;  /* 0x0000000800097c82 */ /* 0x000fcc0008000000 */
.L_x_65:
[----:B------:R-:W-:Y:S01]  /*1e20*/  ISETP.NE.AND P2, PT, R2, RZ, PT ;  /* 0x000000ff0200720c */ /* 0x000fe20003f45270 */
[----:B------:R-:W-:Y:S01]  /*1e30*/  IMAD R24, R4, UR6, RZ ;  /* 0x0000000604187c24 */ /* 0x000fe2000f8e02ff */
[----:B------:R-:W-:Y:S01]  /*1e40*/  UMOV UR10, UR9 ;  /* 0x00000009000a7c82 */ /* 0x000fe20008000000 */
[----:B------:R-:W-:Y:S01]  /*1e50*/  UMOV UR9, UR6 ;  /* 0x0000000600097c82 */ /* 0x000fe20008000000 */
[----:B------:R-:W-:Y:S01]  /*1e60*/  BSSY.RECONVERGENT B2, `(.L_x_45) ;  /* 0x0000016000027945 */ /* 0x000fe20003800200 */
[C---:B------:R-:W-:Y:S01]  /*1e70*/  IMAD R18, R24.reuse, 0x5, R11 ;  /* 0x0000000518127824 */ /* 0x040fe200078e020b */
[----:B------:R-:W-:-:S04]  /*1e80*/  IADD3 R24, PT, PT, R24, R3, RZ ;  /* 0x0000000318187210 */ /* 0x000fc80007ffe0ff */
[----:B------:R-:W-:-:S03]  /*1e90*/  LEA R18, R18, R7, 0x2 ;  /* 0x0000000712127211 */ /* 0x000fc600078e10ff */
[----:B0-----:R-:W-:Y:S05]  /*1ea0*/  @P2 BRA `(.L_x_46) ;  /* 0x0000000000442947 */ /* 0x001fea0003800000 */
[----:B------:R-:W0:Y:S01]  /*1eb0*/  LDS R21, [R22] ;  /* 0x0000000016157984 */ /* 0x000e220000000800 */
[----:B------:R-:W-:Y:S03]  /*1ec0*/  BSSY.RECONVERGENT B3, `(.L_x_47) ;  /* 0x000000e000037945 */ /* 0x000fe60003800200 */
[----:B------:R-:W1:Y:S01]  /*1ed0*/  LDS R16, [R18] ;  /* 0x0000000012107984 */ /* 0x000e620000000800 */
[----:B0-----:R-:W0:Y:S08]  /*1ee0*/  MUFU.RCP R17, R21 ;  /* 0x0000001500117308 */ /* 0x001e300000001000 */
[----:B-1----:R-:W1:Y:S01]  /*1ef0*/  FCHK P3, R16, R21 ;  /* 0x0000001510007302 */ /* 0x002e620000060000 */
[----:B0-----:R-:W-:-:S04]  /*1f00*/  FFMA R20, -R21, R17, 1 ;  /* 0x3f80000015147423 */ /* 0x001fc80000000111 */
[----:B------:R-:W-:-:S04]  /*1f10*/  FFMA R17, R17, R20, R17 ;  /* 0x0000001411117223 */ /* 0x000fc80000000011 */
[----:B------:R-:W-:-:S04]  /*1f20*/  FFMA R20, R16, R17, RZ ;  /* 0x0000001110147223 */ /* 0x000fc800000000ff */
[----:B------:R-:W-:-:S04]  /*1f30*/  FFMA R19, -R21, R20, R16 ;  /* 0x0000001415137223 */ /* 0x000fc80000000110 */
[----:B------:R-:W-:Y:S01]  /*1f40*/  FFMA R17, R17, R19, R20 ;  /* 0x0000001311117223 */ /* 0x000fe20000000014 */
[----:B-1----:R-:W-:Y:S06]  /*1f50*/  @!P3 BRA `(.L_x_48) ;  /* 0x000000000010b947 */ /* 0x002fec0003800000 */
[----:B------:R-:W-:Y:S02]  /*1f60*/  MOV R17, R21 ;  /* 0x0000001500117202 */ /* 0x000fe40000000f00 */
[----:B------:R-:W-:-:S07]  /*1f70*/  MOV R28, 0x1f90 ;  /* 0x00001f90001c7802 */ /* 0x000fce0000000f00 */
[----:B------:R-:W-:Y:S05]  /*1f80*/  CALL.REL.NOINC `($__internal_1_$__cuda_sm3x_div_rn_noftz_f32_slowpath) ;  /* 0x0000002400987944 */ /* 0x000fea0003c00000 */
[----:B------:R-:W-:-:S07]  /*1f90*/  MOV R17, R26 ;  /* 0x0000001a00117202 */ /* 0x000fce0000000f00 */
.L_x_48:
[----:B------:R-:W-:Y:S05]  /*1fa0*/  BSYNC.RECONVERGENT B3 ;  /* 0x0000000000037941 */ /* 0x000fea0003800200 */
.L_x_47:
[----:B------:R0:W-:Y:S02]  /*1fb0*/  STS [R18], R17 ;  /* 0x0000001112007388 */ /* 0x0001e40000000800 */
.L_x_46:
[----:B------:R-:W-:Y:S05]  /*1fc0*/  BSYNC.RECONVERGENT B2 ;  /* 0x0000000000027941 */ /* 0x000fea0003800200 */
.L_x_45:
[----:B------:R-:W-:Y:S01]  /*1fd0*/  BAR.SYNC.DEFER_BLOCKING 0x0 ;  /* 0x0000000000007b1d */ /* 0x000fe20000010000 */
[----:B------:R-:W-:-:S05]  /*1fe0*/  IMAD R25, R24, 0x14, R7 ;  /* 0x0000001418197824 */ /* 0x000fca00078e0207 */
[----:B------:R-:W-:Y:S01]  /*1ff0*/  BSSY.RECONVERGENT B2, `(.L_x_49) ;  /* 0x000001a000027945 */ /* 0x000fe20003800200 */
[----:B------:R-:W-:Y:S04]  /*2000*/  @P2 LDS R16, [R15] ;  /* 0x000000000f102984 */ /* 0x000fe80000000800 */
[----:B------:R-:W-:Y:S04]  /*2010*/  @P2 LDS R19, [R18] ;  /* 0x0000000012132984 */ /* 0x000fe80000000800 */
[----:B0-----:R-:W0:Y:S02]  /*2020*/  @P2 LDS R17, [R25] ;  /* 0x0000000019112984 */ /* 0x001e240000000800 */
[----:B0-----:R-:W-:-:S05]  /*2030*/  @P2 FFMA R17, -R16, R17, R19 ;  /* 0x0000001110112223 */ /* 0x001fca0000000113 */
[----:B------:R0:W-:Y:S01]  /*2040*/  @P2 STS [R18], R17 ;  /* 0x0000001112002388 */ /* 0x0001e20000000800 */
[----:B------:R-:W-:Y:S01]  /*2050*/  BAR.SYNC.DEFER_BLOCKING 0x0 ;  /* 0x0000000000007b1d */ /* 0x000fe20000010000 */
[----:B------:R-:W-:-:S13]  /*2060*/  ISETP.NE.AND P2, PT, R2, 0x1, PT ;  /* 0x000000010200780c */ /* 0x000fda0003f45270 */
        /* <DEDUP_REMOVED lines=16> */
.L_x_52:
[----:B------:R-:W-:Y:S05]  /*2170*/  BSYNC.RECONVERGENT B3 ;  /* 0x0000000000037941 */ /* 0x000fea0003800200 */
.L_x_51:
[----:B------:R0:W-:Y:S02]  /*2180*/  STS [R18], R17 ;  /* 0x0000001112007388 */ /* 0x0001e40000000800 */
.L_x_50:
[----:B------:R-:W-:Y:S05]  /*2190*/  BSYNC.RECONVERGENT B2 ;  /* 0x0000000000027941 */ /* 0x000fea0003800200 */
.L_x_49:
[----:B------:R-:W-:Y:S01]  /*21a0*/  BAR.SYNC.DEFER_BLOCKING 0x0 ;  /* 0x0000000000007b1d */ /* 0x000fe20000010000 */
[----:B------:R-:W-:-:S05]  /*21b0*/  ISETP.GE.U32.AND P2, PT, R2, 0x2, PT ;  /* 0x000000020200780c */ /* 0x000fca0003f46070 */
[----:B------:R-:W-:Y:S08]  /*21c0*/  BSSY.RECONVERGENT B2, `(.L_x_53) ;  /* 0x000001a000027945 */ /* 0x000ff00003800200 */
[----:B------:R-:W-:Y:S04]  /*21d0*/  @P2 LDS R16, [R15+0x4] ;  /* 0x000004000f102984 */ /* 0x000fe80000000800 */
[----:B0-----:R-:W-:Y:S04]  /*21e0*/  @P2 LDS R17, [R25+0x4] ;  /* 0x0000040019112984 */ /* 0x001fe80000000800 */
[----:B------:R-:W0:Y:S02]  /*21f0*/  @P2 LDS R19, [R18] ;  /* 0x0000000012132984 */ /* 0x000e240000000800 */
        /* <DEDUP_REMOVED lines=20> */
.L_x_56:
[----:B------:R-:W-:Y:S05]  /*2340*/  BSYNC.RECONVERGENT B3 ;  /* 0x0000000000037941 */ /* 0x000fea0003800200 */
.L_x_55:
[----:B------:R0:W-:Y:S02]  /*2350*/  STS [R18], R17 ;  /* 0x0000001112007388 */ /* 0x0001e40000000800 */
.L_x_54:
[----:B------:R-:W-:Y:S05]  /*2360*/  BSYNC.RECONVERGENT B2 ;  /* 0x0000000000027941 */ /* 0x000fea0003800200 */
.L_x_53:
        /* <DEDUP_REMOVED lines=26> */
.L_x_60:
[----:B------:R-:W-:Y:S05]  /*2510*/  BSYNC.RECONVERGENT B3 ;  /* 0x0000000000037941 */ /* 0x000fea0003800200 */
.L_x_59:
[----:B------:R0:W-:Y:S02]  /*2520*/  STS [R18], R17 ;  /* 0x0000001112007388 */ /* 0x0001e40000000800 */
.L_x_58:
[----:B------:R-:W-:Y:S05]  /*2530*/  BSYNC.RECONVERGENT B2 ;  /* 0x0000000000027941 */ /* 0x000fea0003800200 */
.L_x_57:
[----:B------:R-:W-:Y:S01]  /*2540*/  BAR.SYNC.DEFER_BLOCKING 0x0 ;  /* 0x0000000000007b1d */ /* 0x000fe20000010000 */
[----:B------:R-:W-:Y:S01]  /*2550*/  ISETP.GE.U32.AND P2, PT, R2, 0x4, PT ;  /* 0x000000040200780c */ /* 0x000fe20003f46070 */
[----:B------:R-:W-:-:S04]  /*2560*/  UISETP.GE.U32.AND UP0, UPT, UR8, UR10, UPT ;  /* 0x0000000a0800728c */ /* 0x000fc8000bf06070 */
[----:B------:R-:W-:-:S08]  /*2570*/  UMOV UR10, UR4 ;  /* 0x00000004000a7c82 */ /* 0x000fd00008000000 */
[----:B------:R-:W-:Y:S04]  /*2580*/  @P2 LDS R16, [R15+0xc] ;  /* 0x00000c000f102984 */ /* 0x000fe80000000800 */
[----:B0-----:R-:W-:Y:S04]  /*2590*/  @P2 LDS R17, [R25+0xc] ;  /* 0x00000c0019112984 */ /* 0x001fe80000000800 */
[----:B------:R-:W0:Y:S02]  /*25a0*/  @P2 LDS R19, [R18] ;  /* 0x0000000012132984 */ /* 0x000e240000000800 */
[----:B0-----:R-:W-:-:S05]  /*25b0*/  @P2 FFMA R17, -R16, R17, R19 ;  /* 0x0000001110112223 */ /* 0x001fca0000000113 */
[----:B------:R0:W-:Y:S01]  /*25c0*/  @P2 STS [R18], R17 ;  /* 0x0000001112002388 */ /* 0x0001e20000000800 */
[----:B------:R-:W-:Y:S06]  /*25d0*/  BAR.SYNC.DEFER_BLOCKING 0x0 ;  /* 0x0000000000007b1d */ /* 0x000fec0000010000 */
[----:B------:R-:W-:Y:S05]  /*25e0*/  BRA.U UP0, `(.L_x_61) ;  /* 0x0000000d00507547 */ /* 0x000fea000b800000 */
[----:B------:R-:W-:Y:S02]  /*25f0*/  UIADD3 UR6, UPT, UPT, UR5, -0x1, URZ ;  /* 0xffffffff05067890 */ /* 0x000fe4000fffe0ff */
[----:B------:R-:W-:Y:S02]  /*2600*/  ULOP3.LUT UP0, URZ, UR5, 0x3, URZ, 0xc0, !UPT ;  /* 0x0000000305ff7892 */ /* 0x000fe4000f80c0ff */
[----:B------:R-:W-:Y:S01]  /*2610*/  UISETP.GE.U32.AND UP1, UPT, UR6, 0x3, UPT ;  /* 0x000000030600788c */ /* 0x000fe2000bf26070 */
[----:B------:R-:W-:-:S08]  /*2620*/  UMOV UR10, UR4 ;  /* 0x00000004000a7c82 */ /* 0x000fd00008000000 */
[----:B------:R-:W-:Y:S05]  /*2630*/  BRA.U !UP1, `(.L_x_62) ;  /* 0x0000000509c87547 */ /* 0x000fea000b800000 */
[----:B------:R-:W1:Y:S01]  /*2640*/  LDCU.64 UR14, c[0x0][0x388] ;  /* 0x00007100ff0e77ac */ /* 0x000e620008000a00 */
[----:B------:R-:W-:Y:S01]  /*2650*/  ULOP3.LUT UR11, UR5, 0xfffffffc, URZ, 0xc0, !UPT ;  /* 0xfffffffc050b7892 */ /* 0x000fe2000f8ec0ff */
[----:B------:R-:W-:Y:S01]  /*2660*/  UMOV UR6, URZ ;  /* 0x000000ff00067c82 */ /* 0x000fe20008000000 */
[----:B------:R-:W-:-:S10]  /*2670*/  UMOV UR10, UR4 ;  /* 0x00000004000a7c82 */ /* 0x000fd40008000000 */
.L_x_63:
[----:B0-2---:R-:W0:Y:S01]  /*2680*/  LDC.64 R16, c[0x0][0x380] ;  /* 0x0000e000ff107b82 */ /* 0x005e220000000a00 */
[----:B------:R-:W-:-:S04]  /*2690*/  IMAD R26, R5, UR10, R2 ;  /* 0x0000000a051a7c24 */ /* 0x000fc8000f8e0202 */
[----:B-1----:R-:W-:-:S04]  /*26a0*/  IMAD R19, R24, UR14, R26 ;  /* 0x0000000e18137c24 */ /* 0x002fc8000f8e021a */
[----:B------:R-:W-:-:S04]  /*26b0*/  IMAD R21, R19, UR15, R6 ;  /* 0x0000000f13157c24 */ /* 0x000fc8000f8e0206 */
[----:B0-----:R-:W-:-:S05]  /*26c0*/  IMAD.WIDE.U32 R20, R21, 0x4, R16 ;  /* 0x0000000415147825 */ /* 0x001fca00078e0010 */
[----:B------:R-:W2:Y:S01]  /*26d0*/  LDG.E R27, desc[UR12][R20.64] ;  /* 0x0000000c141b7981 */ /* 0x000ea2000c1e1900 */
[----:B------:R-:W-:-:S03]  /*26e0*/  IMAD R26, R26, 0x14, R7 ;  /* 0x000000141a1a7824 */ /* 0x000fc600078e0207 */
[----:B--2---:R-:W-:Y:S01]  /*26f0*/  STS [R8], R27 ;  /* 0x0000001b08007388 */ /* 0x004fe20000000800 */
[----:B------:R-:W-:Y:S06]  /*2700*/  BAR.SYNC.DEFER_BLOCKING 0x0 ;  /* 0x0000000000007b1d */ /* 0x000fec0000010000 */
[----:B------:R-:W-:Y:S04]  /*2710*/  LDS R18, [R25] ;  /* 0x0000000019127984 */ /* 0x000fe80000000800 */
[----:B------:R-:W0:Y:S04]  /*2720*/  LDS R29, [R26] ;  /* 0x000000001a1d7984 */ /* 0x000e280000000800 */
[----:B------:R-:W-:Y:S04]  /*2730*/  LDS R31, [R25+0x4] ;  /* 0x00000400191f7984 */ /* 0x000fe80000000800 */
[----:B------:R-:W1:Y:S04]  /*2740*/  LDS R28, [R26+0x4] ;  /* 0x000004001a1c7984 */ /* 0x000e680000000800 */
[----:B------:R-:W-:Y:S01]  /*2750*/  LDS R27, [R25+0xc] ;  /* 0x00000c00191b7984 */ /* 0x000fe20000000800 */
[----:B0-----:R-:W-:-:S03]  /*2760*/  FFMA R18, R18, R29, RZ ;  /* 0x0000001d12127223 */ /* 0x001fc600000000ff */
[----:B------:R-:W-:Y:S01]  /*2770*/  LDS R29, [R25+0x8] ;  /* 0x00000800191d7984 */ /* 0x000fe20000000800 */
[----:B-1----:R-:W-:-:S03]  /*2780*/  FFMA R18, R31, R28, R18 ;  /* 0x0000001c1f127223 */ /* 0x002fc60000000012 */
[----:B------:R-:W0:Y:S02]  /*2790*/  LDS R28, [R26+0x8] ;  /* 0x000008001a1c7984 */ /* 0x000e240000000800 */
[----:B0-----:R-:W-:Y:S02]  /*27a0*/  FFMA R18, R29, R28, R18 ;  /* 0x0000001c1d127223 */ /* 0x001fe40000000012 */
[----:B------:R-:W0:Y:S04]  /*27b0*/  LDS R28, [R26+0xc] ;  /* 0x00000c001a1c7984 */ /* 0x000e280000000800 */
[----:B------:R-:W1:Y:S01]  /*27c0*/  LDS R29, [R8] ;  /* 0x00000000081d7984 */ /* 0x000e620000000800 */
[----:B0-----:R-:W-:Y:S01]  /*27d0*/  FFMA R18, R27, R28, R18 ;  /* 0x0000001c1b127223 */ /* 0x001fe20000000012 */
[----:B------:R-:W-:-:S03]  /*27e0*/  IADD3 R27, PT, PT, R19, R5, RZ ;  /* 0x00000005131b7210 */ /* 0x000fc60007ffe0ff */
[----:B-1----:R-:W-:Y:S02]  /*27f0*/  FADD R29, -R18, R29 ;  /* 0x0000001d121d7221 */ /* 0x002fe40000000100 */
[----:B------:R-:W-:-:S03]  /*2800*/  IMAD R19, R27, UR15, R6 ;  /* 0x0000000f1b137c24 */ /* 0x000fc6000f8e0206 */
[----:B------:R-:W-:Y:S01]  /*2810*/  STS [R8], R29 ;  /* 0x0000001d08007388 */ /* 0x000fe20000000800 */
[----:B------:R-:W-:Y:S01]  /*2820*/  IMAD.WIDE.U32 R18, R19, 0x4, R16 ;  /* 0x0000000413127825 */ /* 0x000fe200078e0010 */
[----:B------:R-:W-:Y:S06]  /*2830*/  BAR.SYNC.DEFER_BLOCKING 0x0 ;  /* 0x0000000000007b1d */ /* 0x000fec0000010000 */
[----:B------:R-:W0:Y:S04]  /*2840*/  LDS R31, [R8] ;  /* 0x00000000081f7984 */ /* 0x000e280000000800 */
[----:B0-----:R-:W-:Y:S01]  /*2850*/  STG.E desc[UR12][R20.64], R31 ;  /* 0x0000001f14007986 */ /* 0x001fe2000c10190c */
[----:B------:R-:W-:Y:S06]  /*2860*/  BAR.SYNC.DEFER_BLOCKING 0x0 ;  /* 0x0000000000007b1d */ /* 0x000fec0000010000 */
[----:B------:R-:W2:Y:S01]  /*2870*/  LDG.E R33, desc[UR12][R18.64] ;  /* 0x0000000c12217981 */ /* 0x000ea2000c1e1900 */
[----:B------:R-:W-:Y:S01]  /*2880*/  IMAD R28, R5, 0x14, R26 ;  /* 0x00000014051c7824 */ /* 0x000fe200078e021a */
[----:B------:R-:W-:-:S02]  /*2890*/  IADD3 R27, PT, PT, R27, R5, RZ ;  /* 0x000000051b1b7210 */ /* 0x000fc40007ffe0ff */
[----:B--2---:R-:W-:Y:S01]  /*28a0*/  STS [R8], R33 ;  /* 0x0000002108007388 */ /* 0x004fe20000000800 */
[----:B------:R-:W-:Y:S06]  /*28b0*/  BAR.SYNC.DEFER_BLOCKING 0x0 ;  /* 0x0000000000007b1d */ /* 0x000fec0000010000 */
[----:B------:R-:W-:Y:S04]  /*28c0*/  LDS R26, [R25] ;  /* 0x00000000191a7984 */ /* 0x000fe80000000800 */
[----:B------:R-:W0:Y:S04]  /*28d0*/  LDS R29, [R28] ;  /* 0x000000001c1d7984 */ /* 0x000e280000000800 */
[----:B------:R-:W-:Y:S04]  /*28e0*/  LDS R35, [R25+0x4] ;  /* 0x0000040019237984 */ /* 0x000fe80000000800 */
[----:B------:R-:W1:Y:S04]  /*28f0*/  LDS R30, [R28+0x4] ;  /* 0x000004001c1e7984 */ /* 0x000e680000000800 */
[----:B------:R-:W-:Y:S04]  /*2900*/  LDS R21, [R25+0x8] ;  /* 0x0000080019157984 */ /* 0x000fe80000000800 */
[----:B------:R-:W2:Y:S01]  /*2910*/  LDS R20, [R28+0x8] ;  /* 0x000008001c147984 */ /* 0x000ea20000000800 */
[----:B0-----:R-:W-:-:S03]  /*2920*/  FFMA R26, R26, R29, RZ ;  /* 0x0000001d1a1a7223 */ /* 0x001fc600000000ff */
[----:B------:R-:W-:Y:S01]  /*2930*/  LDS R29, [R8] ;  /* 0x00000000081d7984 */ /* 0x000fe20000000800 */
[----:B-1----:R-:W-:-:S04]  /*2940*/  FFMA R26, R35, R30, R26 ;  /* 0x0000001e231a7223 */ /* 0x002fc8000000001a */
[----:B--2---:R-:W-:Y:S02]  /*2950*/  FFMA R20, R21, R20, R26 ;  /* 0x0000001415147223 */ /* 0x004fe4000000001a */
[----:B------:R-:W-:Y:S04]  /*2960*/  LDS R21, [R25+0xc] ;  /* 0x00000c0019157984 */ /* 0x000fe80000000800 */
[----:B------:R-:W0:Y:S02]  /*2970*/  LDS R26, [R28+0xc] ;  /* 0x00000c001c1a7984 */ /* 0x000e240000000800 */
[----:B0-----:R-:W-:Y:S01]  /*2980*/  FFMA R20, R21, R26, R20 ;  /* 0x0000001a15147223 */ /* 0x001fe20000000014 */
[----:B------:R-:W-:-:S03]  /*2990*/  IMAD R21, R27, UR15, R6 ;  /* 0x0000000f1b157c24 */ /* 0x000fc6000f8e0206 */
[----:B------:R-:W-:Y:S01]  /*29a0*/  FADD R29, -R20, R29 ;  /* 0x0000001d141d7221 */ /* 0x000fe20000000100 */
[----:B------:R-:W-:-:S04]  /*29b0*/  IMAD.WIDE.U32 R20, R21, 0x4, R16 ;  /* 0x0000000415147825 */ /* 0x000fc800078e0010 */
[----:B------:R-:W-:Y:S01]  /*29c0*/  STS [R8], R29 ;  /* 0x0000001d08007388 */ /* 0x000fe20000000800 */
[----:B------:R-:W-:Y:S06]  /*29d0*/  BAR.SYNC.DEFER_BLOCKING 0x0 ;  /* 0x0000000000007b1d */ /* 0x000fec0000010000 */
[----:B------:R-:W0:Y:S04]  /*29e0*/  LDS R31, [R8] ;  /* 0x00000000081f7984 */ /* 0x000e280000000800 */
[----:B0-----:R-:W-:Y:S01]  /*29f0*/  STG.E desc[UR12][R18.64], R31 ;  /* 0x0000001f12007986 */ /* 0x001fe2000c10190c */
[----:B------:R-:W-:Y:S06]  /*2a00*/  BAR.SYNC.DEFER_BLOCKING 0x0 ;  /* 0x0000000000007b1d */ /* 0x000fec0000010000 */
[----:B------:R-:W2:Y:S01]  /*2a10*/  LDG.E R33, desc[UR12][R20.64] ;  /* 0x0000000c14217981 */ /* 0x000ea2000c1e1900 */
[----:B------:R-:W-:Y:S01]  /*2a20*/  IMAD R28, R5, 0x14, R28 ;  /* 0x00000014051c7824 */ /* 0x000fe200078e021c */
[----:B------:R-:W-:-:S05]  /*2a30*/  IADD3 R27, PT, PT, R27, R5, RZ ;  /* 0x000000051b1b7210 */ /* 0x000fca0007ffe0ff */
[----:B------:R-:W-:-:S04]  /*2a40*/  IMAD R27, R27, UR15, R6 ;  /* 0x0000000f1b1b7c24 */ /* 0x000fc8000f8e0206 */
[----:B------:R-:W-:Y:S01]  /*2a50*/  IMAD.WIDE.U32 R16, R27, 0x4, R16 ;  /* 0x000000041b107825 */ /* 0x000fe200078e0010 */
        /* <DEDUP_REMOVED lines=14> */
[----:B0-----:R-:W-:-:S04]  /*2b40*/  FFMA R18, R19, R26, R18 ;  /* 0x0000001a13127223 */ /* 0x001fc80000000012 */
[----:B------:R-:W-:-:S05]  /*2b50*/  FADD R29, -R18, R29 ;  /* 0x0000001d121d7221 */ /* 0x000fca0000000100 */
[----:B------:R-:W-:Y:S01]  /*2b60*/  STS [R8], R29 ;  /* 0x0000001d08007388 */ /* 0x000fe20000000800 */
[----:B------:R-:W-:Y:S06]  /*2b70*/  BAR.SYNC.DEFER_BLOCKING 0x0 ;  /* 0x0000000000007b1d */ /* 0x000fec0000010000 */
[----:B------:R-:W0:Y:S04]  /*2b80*/  LDS R19, [R8] ;  /* 0x0000000008137984 */ /* 0x000e280000000800 */
[----:B0-----:R-:W-:Y:S01]  /*2b90*/  STG.E desc[UR12][R20.64], R19 ;  /* 0x0000001314007986 */ /* 0x001fe2000c10190c */
[----:B------:R-:W-:Y:S06]  /*2ba0*/  BAR.SYNC.DEFER_BLOCKING 0x0 ;  /* 0x0000000000007b1d */ /* 0x000fec0000010000 */
[----:B------:R-:W2:Y:S01]  /*2bb0*/  LDG.E R27, desc[UR12][R16.64] ;  /* 0x0000000c101b7981 */ /* 0x000ea2000c1e1900 */
[----:B------:R-:W-:Y:S01]  /*2bc0*/  IMAD R28, R5, 0x14, R28 ;  /* 0x00000014051c7824 */ /* 0x000fe200078e021c */
[----:B------:R-:W-:-:S02]  /*2bd0*/  UIADD3 UR6, UPT, UPT, UR6, 0x4, URZ ;  /* 0x0000000406067890 */ /* 0x000fc4000fffe0ff */
[----:B------:R-:W-:Y:S02]  /*2be0*/  UIADD3 UR10, UPT, UPT, UR10, 0x4, URZ ;  /* 0x000000040a0a7890 */ /* 0x000fe4000fffe0ff */
[----:B------:R-:W-:Y:S01]  /*2bf0*/  UISETP.NE.AND UP1, UPT, UR6, UR11, UPT ;  /* 0x0000000b0600728c */ /* 0x000fe2000bf25270 */
[----:B--2---:R-:W-:Y:S01]  /*2c00*/  STS [R8], R27 ;  /* 0x0000001b08007388 */ /* 0x004fe20000000800 */
[----:B------:R-:W-:Y:S06]  /*2c10*/  BAR.SYNC.DEFER_BLOCKING 0x0 ;  /* 0x0000000000007b1d */ /* 0x000fec0000010000 */
[----:B------:R-:W-:Y:S04]  /*2c20*/  LDS R18, [R25] ;  /* 0x0000000019127984 */ /* 0x000fe80000000800 */
[----:B------:R-:W0:Y:S04]  /*2c30*/  LDS R29, [R28] ;  /* 0x000000001c1d7984 */ /* 0x000e280000000800 */
[----:B------:R-:W-:Y:S04]  /*2c40*/  LDS R31, [R25+0x4] ;  /* 0x00000400191f7984 */ /* 0x000fe80000000800 */
[----:B------:R-:W1:Y:S04]  /*2c50*/  LDS R26, [R28+0x4] ;  /* 0x000004001c1a7984 */ /* 0x000e680000000800 */
[----:B------:R-:W-:Y:S04]  /*2c60*/  LDS R33, [R25+0x8] ;  /* 0x0000080019217984 */ /* 0x000fe80000000800 */
[----:B------:R-:W2:Y:S04]  /*2c70*/  LDS R19, [R28+0x8] ;  /* 0x000008001c137984 */ /* 0x000ea80000000800 */
[----:B------:R-:W-:Y:S04]  /*2c80*/  LDS R20, [R28+0xc] ;  /* 0x00000c001c147984 */ /* 0x000fe80000000800 */
[----:B------:R-:W3:Y:S04]  /*2c90*/  LDS R21, [R25+0xc] ;  /* 0x00000c0019157984 */ /* 0x000ee80000000800 */
[----:B------:R-:W4:Y:S01]  /*2ca0*/  LDS R27, [R8] ;  /* 0x00000000081b7984 */ /* 0x000f220000000800 */
[----:B0-----:R-:W-:-:S04]  /*2cb0*/  FFMA R18, R18, R29, RZ ;  /* 0x0000001d12127223 */ /* 0x001fc800000000ff */
[----:B-1----:R-:W-:-:S04]  /*2cc0*/  FFMA R18, R31, R26, R18 ;  /* 0x0000001a1f127223 */ /* 0x002fc80000000012 */
[----:B--2---:R-:W-:-:S04]  /*2cd0*/  FFMA R18, R33, R19, R18 ;  /* 0x0000001321127223 */ /* 0x004fc80000000012 */
[----:B---3--:R-:W-:-:S04]  /*2ce0*/  FFMA R18, R21, R20, R18 ;  /* 0x0000001415127223 */ /* 0x008fc80000000012 */
[----:B----4-:R-:W-:-:S05]  /*2cf0*/  FADD R27, -R18, R27 ;  /* 0x0000001b121b7221 */ /* 0x010fca0000000100 */
[----:B------:R-:W-:Y:S01]  /*2d00*/  STS [R8], R27 ;  /* 0x0000001b08007388 */ /* 0x000fe20000000800 */
[----:B------:R-:W-:Y:S06]  /*2d10*/  BAR.SYNC.DEFER_BLOCKING 0x0 ;  /* 0x0000000000007b1d */ /* 0x000fec0000010000 */
[----:B------:R-:W0:Y:S04]  /*2d20*/  LDS R19, [R8] ;  /* 0x0000000008137984 */ /* 0x000e280000000800 */
[----:B0-----:R2:W-:Y:S01]  /*2d30*/  STG.E desc[UR12][R16.64], R19 ;  /* 0x0000001310007986 */ /* 0x0015e2000c10190c */
[----:B------:R-:W-:Y:S06]  /*2d40*/  BAR.SYNC.DEFER_BLOCKING 0x0 ;  /* 0x0000000000007b1d */ /* 0x000fec0000010000 */
[----:B------:R-:W-:Y:S05]  /*2d50*/  BRA.U UP1, `(.L_x_63) ;  /* 0xfffffff901487547 */ /* 0x000fea000b83ffff */
.L_x_62:
[----:B------:R-:W-:Y:S05]  /*2d60*/  BRA.U !UP0, `(.L_x_61) ;  /* 0x0000000508707547 */ /* 0x000fea000b800000 */
[C---:B--2---:R-:W-:Y:S02]  /*2d70*/  LOP3.LUT R16, R23.reuse, 0x3, RZ, 0xc0, !PT ;  /* 0x0000000317107812 */ /* 0x044fe400078ec0ff */
[----:B0-----:R-:W-:Y:S02]  /*2d80*/  LOP3.LUT R17, R23, 0x1, RZ, 0xc0, !PT ;  /* 0x0000000117117812 */ /* 0x001fe400078ec0ff */
[----:B------:R-:W-:Y:S02]  /*2d90*/  ISETP.NE.AND P2, PT, R16, 0x1, PT ;  /* 0x000000011000780c */ /* 0x000fe40003f45270 */
[----:B------:R-:W-:-:S11]  /*2da0*/  ISETP.NE.U32.AND P3, PT, R17, 0x1, PT ;  /* 0x000000011100780c */ /* 0x000fd60003f65070 */
[----:B------:R-:W-:Y:S05]  /*2db0*/  @!P2 BRA `(.L_x_64) ;  /* 0x0000000000e0a947 */ /* 0x000fea0003800000 */
[----:B------:R-:W0:Y:S01]  /*2dc0*/  LDCU.64 UR14, c[0x0][0x388] ;  /* 0x00007100ff0e77ac */ /* 0x000e220008000a00 */
[----:B------:R-:W1:Y:S01]  /*2dd0*/  LDC.64 R18, c[0x0][0x380] ;  /* 0x0000e000ff127b82 */ /* 0x000e620000000a00 */
[----:B------:R-:W-:-:S04]  /*2de0*/  IMAD R26, R5, UR10, R2 ;  /* 0x0000000a051a7c24 */ /* 0x000fc8000f8e0202 */
[----:B0-----:R-:W-:-:S04]  /*2df0*/  IMAD R21, R24, UR14, R26 ;  /* 0x0000000e18157c24 */ /* 0x001fc8000f8e021a */
[----:B------:R-:W-:-:S04]  /*2e00*/  IMAD R17, R21, UR15, R6 ;  /* 0x0000000f15117c24 */ /* 0x000fc8000f8e0206 */
[----:B-1----:R-:W-:-:S05]  /*2e10*/  IMAD.WIDE.U32 R16, R17, 0x4, R18 ;  /* 0x0000000411107825 */ /* 0x002fca00078e0012 */
        /* <DEDUP_REMOVED lines=19> */
[----:B0-----:R-:W-:-:S04]  /*2f50*/  FFMA R20, R27, R28, R20 ;  /* 0x0000001c1b147223 */ /* 0x001fc80000000014 */
[----:B-1----:R-:W-:-:S05]  /*2f60*/  FADD R29, -R20, R29 ;  /* 0x0000001d141d7221 */ /* 0x002fca0000000100 */
        /* <DEDUP_REMOVED lines=29> */
.L_x_64:
[----:B------:R-:W-:Y:S05]  /*3140*/  @P3 BRA `(.L_x_61) ;  /* 0x0000000000783947 */ /* 0x000fea0003800000 */
[----:B------:R-:W1:Y:S01]  /*3150*/  LDCU.64 UR14, c[0x0][0x388] ;  /* 0x00007100ff0e77ac */ /* 0x000e620008000a00 */
[----:B0-----:R-:W0:Y:S01]  /*3160*/  LDC.64 R16, c[0x0][0x380] ;  /* 0x0000e000ff107b82 */ /* 0x001e220000000a00 */
[----:B------:R-:W-:-:S04]  /*3170*/  IMAD R18, R5, UR10, R2 ;  /* 0x0000000a05127c24 */ /* 0x000fc8000f8e0202 */
[----:B-1----:R-:W-:-:S04]  /*3180*/  IMAD R19, R24, UR14, R18 ;  /* 0x0000000e18137c24 */ /* 0x002fc8000f8e0212 */
[----:B------:R-:W-:-:S04]  /*3190*/  IMAD R19, R19, UR15, R6 ;  /* 0x0000000f13137c24 */ /* 0x000fc8000f8e0206 */
[----:B0-----:R-:W-:-:S05]  /*31a0*/  IMAD.WIDE.U32 R16, R19, 0x4, R16 ;  /* 0x0000000413107825 */ /* 0x001fca00078e0010 */
[----:B------:R-:W2:Y:S01]  /*31b0*/  LDG.E R19, desc[UR12][R16.64] ;  /* 0x0000000c10137981 */ /* 0x000ea2000c1e1900 */
[----:B------:R-:W-:Y:S01]  /*31c0*/  IMAD R30, R18, 0x14, R7 ;  /* 0x00000014121e7824 */ /* 0x000fe200078e0207 */
[----:B------:R-:W-:Y:S02]  /*31d0*/  UIADD3 UR10, UPT, UPT, UR10, 0x1, URZ ;  /* 0x000000010a0a7890 */ /* 0x000fe4000fffe0ff */
        /* <DEDUP_REMOVED lines=21> */
.L_x_61:
[----:B------:R-:W3:Y:S01]  /*3330*/  LDCU.64 UR14, c[0x0][0x388] ;  /* 0x00007100ff0e77ac */ /* 0x000ee20008000a00 */
[----:B012---:R-:W0:Y:S01]  /*3340*/  LDC.64 R16, c[0x0][0x380] ;  /* 0x0000e000ff107b82 */ /* 0x007e220000000a00 */
[----:B------:R-:W-:-:S04]  /*3350*/  IMAD R18, R5, UR10, R2 ;  /* 0x0000000a05127c24 */ /* 0x000fc8000f8e0202 */
[----:B---3--:R-:W-:-:S04]  /*3360*/  IMAD R19, R24, UR14, R18 ;  /* 0x0000000e18137c24 */ /* 0x008fc8000f8e0212 */
[----:B------:R-:W-:-:S04]  /*3370*/  IMAD R19, R19, UR15, R6 ;  /* 0x0000000f13137c24 */ /* 0x000fc8000f8e0206 */
[----:B0-----:R-:W-:-:S05]  /*3380*/  IMAD.WIDE.U32 R16, R19, 0x4, R16 ;  /* 0x0000000413107825 */ /* 0x001fca00078e0010 */
[----:B------:R-:W2:Y:S01]  /*3390*/  LDG.E R19, desc[UR12][R16.64] ;  /* 0x0000000c10137981 */ /* 0x000ea2000c1e1900 */
[----:B------:R-:W-:Y:S01]  /*33a0*/  IMAD R28, R18, 0x14, R7 ;  /* 0x00000014121c7824 */ /* 0x000fe200078e0207 */
[----:B------:R-:W-:Y:S01]  /*33b0*/  UIADD3 UR6, UPT, UPT, UR9, 0x1, URZ ;  /* 0x0000000109067890 */ /* 0x000fe2000fffe0ff */
[----:B------:R-:W-:Y:S01]  /*33c0*/  IADD3 R23, PT, PT, R23, 0x1, RZ ;  /* 0x0000000117177810 */ /* 0x000fe20007ffe0ff */
        /* <DEDUP_REMOVED lines=24> */
.L_x_44:
[----:B------:R-:W5:Y:S01]  /*3550*/  LDCU UR6, c[0x0][0x394] ;  /* 0x00007280ff0677ac */ /* 0x000f620008000800 */
[----:B------:R-:W-:-:S04]  /*3560*/  UIADD3 UR5, UPT, UPT, UR7, -0x1, URZ ;  /* 0xffffffff07057890 */ /* 0x000fc8000fffe0ff */
[----:B------:R-:W-:-:S03]  /*3570*/  UISETP.GE.U32.AND UP0, UPT, UR5, 0x3, UPT ;  /* 0x000000030500788c */ /* 0x000fc6000bf06070 */
[----:B------:R-:W-:Y:S01]  /*3580*/  UMOV UR5, URZ ;  /* 0x000000ff00057c82 */ /* 0x000fe20008000000 */
[----:B-----5:R-:W-:-:S05]  /*3590*/  IMAD R11, R0, UR6, RZ ;  /* 0x00000006000b7c24 */ /* 0x020fca000f8e02ff */
[----:B------:R-:W-:Y:S01]  /*35a0*/  IADD3 R11, PT, PT, R11, R2, RZ ;  /* 0x000000020b0b7210 */ /* 0x000fe20007ffe0ff */
[----:B------:R-:W-:Y:S06]  /*35b0*/  BRA.U !UP0, `(.L_x_66) ;  /* 0x0000000108a47547 */ /* 0x000fec000b800000 */
[----:B------:R-:W5:Y:S01]  /*35c0*/  S2UR UR8, SR_CgaCtaId ;  /* 0x00000000000879c3 */ /* 0x000f620000008800 */
[----:B------:R-:W-:Y:S01]  /*35d0*/  UMOV UR5, 0x400 ;  /* 0x0000040000057882 */ /* 0x000fe20000000000 */
[----:B------:R-:W1:Y:S01]  /*35e0*/  LDCU.64 UR10, c[0x0][0x388] ;  /* 0x00007100ff0a77ac */ /* 0x000e620008000a00 */
[----:B------:R-:W-:-:S05]  /*35f0*/  UIADD3 UR5, UPT, UPT, UR5, 0x10, URZ ;  /* 0x0000001005057890 */ /* 0x000fca000fffe0ff */
[----:B0--34-:R-:W0:Y:S01]  /*3600*/  LDC.64 R16, c[0x0][0x380] ;  /* 0x0000e000ff107b82 */ /* 0x019e220000000a00 */
[----:B------:R-:W-:Y:S02]  /*3610*/  ULOP3.LUT UR6, UR7, 0x1ffffffc, URZ, 0xc0, !UPT ;  /* 0x1ffffffc07067892 */ /* 0x000fe4000f8ec0ff */
[----:B-----5:R-:W-:-:S03]  /*3620*/  ULEA UR8, UR8, UR5, 0x18 ;  /* 0x0000000508087291 */ /* 0x020fc6000f8ec0ff */
[----:B-1----:R-:W-:-:S09]  /*3630*/  UMOV UR5, URZ ;  /* 0x000000ff00057c82 */ /* 0x002fd20008000000 */
.L_x_67:
[----:B-12---:R-:W-:Y:S01]  /*3640*/  IMAD R19, R4, UR5, R3 ;  /* 0x0000000504137c24 */ /* 0x006fe2000f8e0203 */
[----:B------:R-:W-:-:S03]  /*3650*/  UIADD3 UR5, UPT, UPT, UR5, 0x4, URZ ;  /* 0x0000000405057890 */ /* 0x000fc6000fffe0ff */
[C---:B------:R-:W-:Y:S01]  /*3660*/  IMAD R15, R19.reuse, 0x5, R11 ;  /* 0x00000005130f7824 */ /* 0x040fe200078e020b */
[CC--:B------:R-:W-:Y:S01]  /*3670*/  IADD3 R21, PT, PT, R19.reuse, R4.reuse, RZ ;  /* 0x0000000413157210 */ /* 0x0c0fe20007ffe0ff */
[----:B------:R-:W-:Y:S01]  /*3680*/  IMAD R19, R19, UR10, R10 ;  /* 0x0000000a13137c24 */ /* 0x000fe2000f8e020a */
[----:B------:R-:W-:Y:S02]  /*3690*/  UISETP.NE.AND UP0, UPT, UR5, UR6, UPT ;  /* 0x000000060500728c */ /* 0x000fe4000bf05270 */
[----:B------:R-:W-:Y:S01]  /*36a0*/  LEA R15, R15, UR8, 0x2 ;  /* 0x000000080f0f7c11 */ /* 0x000fe2000f8e10ff */
[----:B------:R-:W-:Y:S01]  /*36b0*/  IMAD R19, R19, UR11, R6 ;  /* 0x0000000b13137c24 */ /* 0x000fe2000f8e0206 */
[CC--:B------:R-:W-:Y:S01]  /*36c0*/  IADD3 R23, PT, PT, R21.reuse, R4.reuse, RZ ;  /* 0x0000000415177210 */ /* 0x0c0fe20007ffe0ff */
[--C-:B------:R-:W-:Y:S02]  /*36d0*/  IMAD R21, R21, UR10, R10.reuse ;  /* 0x0000000a15157c24 */ /* 0x100fe4000f8e020a */
[----:B------:R-:W-:Y:S01]  /*36e0*/  IMAD R27, R4, 0x14, R15 ;  /* 0x00000014041b7824 */ /* 0x000fe200078e020f */
[C---:B------:R-:W-:Y:S01]  /*36f0*/  IADD3 R25, PT, PT, R23.reuse, R4, RZ ;  /* 0x0000000417197210 */ /* 0x040fe20007ffe0ff */
[----:B------:R-:W1:Y:S01]  /*3700*/  LDS R15, [R15] ;  /* 0x000000000f0f7984 */ /* 0x000e620000000800 */
[----:B------:R-:W-:-:S02]  /*3710*/  IMAD R23, R23, UR10, R10 ;  /* 0x0000000a17177c24 */ /* 0x000fc4000f8e020a */
[C---:B------:R-:W-:Y:S02]  /*3720*/  IMAD R31, R4.reuse, 0x14, R27 ;  /* 0x00000014041f7824 */ /* 0x040fe400078e021b */
[----:B------:R-:W2:Y:S01]  /*3730*/  LDS R27, [R27] ;  /* 0x000000001b1b7984 */ /* 0x000ea20000000800 */
[----:B------:R-:W-:Y:S02]  /*3740*/  IMAD R25, R25, UR10, R10 ;  /* 0x0000000a19197c24 */ /* 0x000fe4000f8e020a */
[----:B------:R-:W-:Y:S02]  /*3750*/  IMAD R29, R4, 0x14, R31 ;  /* 0x00000014041d7824 */ /* 0x000fe400078e021f */
[----:B------:R-:W3:Y:S01]  /*3760*/  LDS R31, [R31] ;  /* 0x000000001f1f7984 */ /* 0x000ee20000000800 */
[--C-:B------:R-:W-:Y:S02]  /*3770*/  IMAD R21, R21, UR11, R6.reuse ;  /* 0x0000000b15157c24 */ /* 0x100fe4000f8e0206 */
[--C-:B------:R-:W-:Y:S01]  /*3780*/  IMAD R23, R23, UR11, R6.reuse ;  /* 0x0000000b17177c24 */ /* 0x100fe2000f8e0206 */
[----:B------:R-:W4:Y:S01]  /*3790*/  LDS R29, [R29] ;  /* 0x000000001d1d7984 */ /* 0x000f220000000800 */
[----:B------:R-:W-:-:S02]  /*37a0*/  IMAD R25, R25, UR11, R6 ;  /* 0x0000000b19197c24 */ /* 0x000fc4000f8e0206 */
[----:B0-----:R-:W-:-:S04]  /*37b0*/  IMAD.WIDE.U32 R18, R19, 0x4, R16 ;  /* 0x0000000413127825 */ /* 0x001fc800078e0010 */
[----:B------:R-:W-:-:S04]  /*37c0*/  IMAD.WIDE.U32 R20, R21, 0x4, R16 ;  /* 0x0000000415147825 */ /* 0x000fc800078e0010 */
[----:B------:R-:W-:-:S04]  /*37d0*/  IMAD.WIDE.U32 R22, R23, 0x4, R16 ;  /* 0x0000000417167825 */ /* 0x000fc800078e0010 */
[----:B------:R-:W-:Y:S01]  /*37e0*/  IMAD.WIDE.U32 R24, R25, 0x4, R16 ;  /* 0x0000000419187825 */ /* 0x000fe200078e0010 */
[----:B-1----:R1:W-:Y:S04]  /*37f0*/  STG.E desc[UR12][R18.64], R15 ;  /* 0x0000000f12007986 */ /* 0x0023e8000c10190c */
[----:B--2---:R1:W-:Y:S04]  /*3800*/  STG.E desc[UR12][R20.64], R27 ;  /* 0x0000001b14007986 */ /* 0x0043e8000c10190c */
[----:B---3--:R1:W-:Y:S04]  /*3810*/  STG.E desc[UR12][R22.64], R31 ;  /* 0x0000001f16007986 */ /* 0x0083e8000c10190c */
[----:B----4-:R1:W-:Y:S01]  /*3820*/  STG.E desc[UR12][R24.64], R29 ;  /* 0x0000001d18007986 */ /* 0x0103e2000c10190c */
[----:B------:R-:W-:Y:S05]  /*3830*/  BRA.U UP0, `(.L_x_67) ;  /* 0xfffffffd00807547 */ /* 0x000fea000b83ffff */
[----:B------:R-:W-:-:S05]  /*3840*/  UMOV UR5, UR6 ;  /* 0x0000000600057c82 */ /* 0x000fca0008000000 */
.L_x_66:
[----:B------:R-:W-:-:S04]  /*3850*/  ULOP3.LUT UR6, UR7, 0x3, URZ, 0xc0, !UPT ;  /* 0x0000000307067892 */ /* 0x000fc8000f8ec0ff */
[----:B------:R-:W-:-:S09]  /*3860*/  UISETP.NE.AND UP0, UPT, UR6, URZ, UPT ;  /* 0x000000ff0600728c */ /* 0x000fd2000bf05270 */
[----:B------:R-:W-:Y:S05]  /*3870*/  BRA.U !UP0, `(.L_x_68) ;  /* 0x0000000108a87547 */ /* 0x000fea000b800000 */
[----:B------:R-:W-:Y:S02]  /*3880*/  UIADD3 UR6, UPT, UPT, UR6, -0x1, URZ ;  /* 0xffffffff06067890 */ /* 0x000fe4000fffe0ff */
[----:B------:R-:W-:Y:S02]  /*3890*/  ULOP3.LUT UR8, UR7, 0x1, URZ, 0xc0, !UPT ;  /* 0x0000000107087892 */ /* 0x000fe4000f8ec0ff */
[----:B------:R-:W-:Y:S02]  /*38a0*/  UISETP.NE.AND UP0, UPT, UR6, URZ, UPT ;  /* 0x000000ff0600728c */ /* 0x000fe4000bf05270 */
[----:B------:R-:W-:-:S07]  /*38b0*/  UISETP.NE.U32.AND UP1, UPT, UR8, 0x1, UPT ;  /* 0x000000010800788c */ /* 0x000fce000bf25070 */
[----:B------:R-:W-:Y:S05]  /*38c0*/  BRA.U !UP0, `(.L_x_69) ;  /* 0x0000000108587547 */ /* 0x000fea000b800000 */
[----:B------:R-:W5:Y:S01]  /*38d0*/  S2UR UR8, SR_CgaCtaId ;  /* 0x00000000000879c3 */ /* 0x000f620000008800 */
[----:B------:R-:W-:Y:S01]  /*38e0*/  UMOV UR6, 0x400 ;  /* 0x0000040000067882 */ /* 0x000fe20000000000 */
[----:B-1-3--:R-:W-:Y:S01]  /*38f0*/  IMAD R15, R4, UR5, R3 ;  /* 0x00000005040f7c24 */ /* 0x00afe2000f8e0203 */
[----:B------:R-:W-:Y:S02]  /*3900*/  UIADD3 UR6, UPT, UPT, UR6, 0x10, URZ ;  /* 0x0000001006067890 */ /* 0x000fe4000fffe0ff */
[----:B------:R-:W-:Y:S01]  /*3910*/  UIADD3 UR5, UPT, UPT, UR5, 0x2, URZ ;  /* 0x0000000205057890 */ /* 0x000fe2000fffe0ff */
[C---:B0---4-:R-:W-:Y:S01]  /*3920*/  IMAD R16, R15.reuse, 0x5, R11 ;  /* 0x000000050f107824 */ /* 0x051fe200078e020b */
[----:B--2---:R-:W-:Y:S01]  /*3930*/  IADD3 R19, PT, PT, R15, R4, RZ ;  /* 0x000000040f137210 */ /* 0x004fe20007ffe0ff */
[----:B-----5:R-:W-:Y:S01]  /*3940*/  ULEA UR6, UR8, UR6, 0x18 ;  /* 0x0000000608067291 */ /* 0x020fe2000f8ec0ff */
[----:B------:R-:W0:Y:S05]  /*3950*/  LDCU.64 UR8, c[0x0][0x388] ;  /* 0x00007100ff0877ac */ /* 0x000e2a0008000a00 */
[----:B------:R-:W-:-:S02]  /*3960*/  LEA R21, R16, UR6, 0x2 ;  /* 0x0000000610157c11 */ /* 0x000fc4000f8e10ff */
[----:B------:R-:W1:Y:S03]  /*3970*/  LDC.64 R16, c[0x0][0x380] ;  /* 0x0000e000ff107b82 */ /* 0x000e660000000a00 */
[----:B------:R-:W-:Y:S02]  /*3980*/  IMAD R20, R4, 0x14, R21 ;  /* 0x0000001404147824 */ /* 0x000fe400078e0215 */
[----:B------:R-:W2:Y:S04]  /*3990*/  LDS R21, [R21] ;  /* 0x0000000015157984 */ /* 0x000ea80000000800 */
[----:B------:R-:W3:Y:S01]  /*39a0*/  LDS R23, [R20] ;  /* 0x0000000014177984 */ /* 0x000ee20000000800 */
[----:B0-----:R-:W-:-:S02]  /*39b0*/  IMAD R15, R15, UR8, R10 ;  /* 0x000000080f0f7c24 */ /* 0x001fc4000f8e020a */
[----:B------:R-:W-:Y:S02]  /*39c0*/  IMAD R19, R19, UR8, R10 ;  /* 0x0000000813137c24 */ /* 0x000fe4000f8e020a */
[--C-:B------:R-:W-:Y:S02]  /*39d0*/  IMAD R15, R15, UR9, R6.reuse ;  /* 0x000000090f0f7c24 */ /* 0x100fe4000f8e0206 */
[----:B------:R-:W-:Y:S02]  /*39e0*/  IMAD R25, R19, UR9, R6 ;  /* 0x0000000913197c24 */ /* 0x000fe4000f8e0206 */
[----:B-1----:R-:W-:-:S04]  /*39f0*/  IMAD.WIDE.U32 R18, R15, 0x4, R16 ;  /* 0x000000040f127825 */ /* 0x002fc800078e0010 */
[----:B------:R-:W-:Y:S01]  /*3a00*/  IMAD.WIDE.U32 R16, R25, 0x4, R16 ;  /* 0x0000000419107825 */ /* 0x000fe200078e0010 */
[----:B--2---:R0:W-:Y:S04]  /*3a10*/  STG.E desc[UR12][R18.64], R21 ;  /* 0x0000001512007986 */ /* 0x0041e8000c10190c */
[----:B---3--:R0:W-:Y:S02]  /*3a20*/  STG.E desc[UR12][R16.64], R23 ;  /* 0x0000001710007986 */ /* 0x0081e4000c10190c */
.L_x_69:
[----:B------:R-:W-:Y:S05]  /*3a30*/  BRA.U UP1, `(.L_x_68) ;  /* 0x0000000101387547 */ /* 0x000fea000b800000 */
[----:B------:R-:W5:Y:S01]  /*3a40*/  S2UR UR8, SR_CgaCtaId ;  /* 0x00000000000879c3 */ /* 0x000f620000008800 */
[----:B------:R-:W-:Y:S01]  /*3a50*/  UMOV UR6, 0x400 ;  /* 0x0000040000067882 */ /* 0x000fe20000000000 */
[----:B-1-3--:R-:W-:Y:S01]  /*3a60*/  IMAD R15, R4, UR5, R3 ;  /* 0x00000005040f7c24 */ /* 0x00afe2000f8e0203 */
[----:B------:R-:W-:-:S03]  /*3a70*/  UIADD3 UR6, UPT, UPT, UR6, 0x10, URZ ;  /* 0x0000001006067890 */ /* 0x000fc6000fffe0ff */
[----:B------:R-:W-:Y:S02]  /*3a80*/  IMAD R11, R15, 0x5, R11 ;  /* 0x000000050f0b7824 */ /* 0x000fe400078e020b */
[----:B0---4-:R-:W0:Y:S01]  /*3a90*/  LDC.64 R16, c[0x0][0x380] ;  /* 0x0000e000ff107b82 */ /* 0x011e220000000a00 */
[----:B-----5:R-:W-:Y:S01]  /*3aa0*/  ULEA UR6, UR8, UR6, 0x18 ;  /* 0x0000000608067291 */ /* 0x020fe2000f8ec0ff */
[----:B------:R-:W1:Y:S05]  /*3ab0*/  LDCU.64 UR8, c[0x0][0x388] ;  /* 0x00007100ff0877ac */ /* 0x000e6a0008000a00 */
[----:B--2---:R-:W-:-:S05]  /*3ac0*/  LEA R18, R11, UR6, 0x2 ;  /* 0x000000060b127c11 */ /* 0x004fca000f8e10ff */
[----:B------:R-:W2:Y:S01]  /*3ad0*/  LDS R19, [R18] ;  /* 0x0000000012137984 */ /* 0x000ea20000000800 */
[----:B-1----:R-:W-:-:S04]  /*3ae0*/  IMAD R15, R15, UR8, R10 ;  /* 0x000000080f0f7c24 */ /* 0x002fc8000f8e020a */
[----:B------:R-:W-:-:S04]  /*3af0*/  IMAD R11, R15, UR9, R6 ;  /* 0x000000090f0b7c24 */ /* 0x000fc8000f8e0206 */
[----:B0-----:R-:W-:-:S05]  /*3b00*/  IMAD.WIDE.U32 R10, R11, 0x4, R16 ;  /* 0x000000040b0a7825 */ /* 0x001fca00078e0010 */
[----:B--2---:R0:W-:Y:S02]  /*3b10*/  STG.E desc[UR12][R10.64], R19 ;  /* 0x000000130a007986 */ /* 0x0041e4000c10190c */
.L_x_68:
[----:B------:R-:W-:Y:S01]  /*3b20*/  BAR.SYNC.DEFER_BLOCKING 0x0 ;  /* 0x0000000000007b1d */ /* 0x000fe20000010000 */
[----:B------:R-:W-:-:S09]  /*3b30*/  UISETP.NE.AND UP0, UPT, UR4, UR7, UPT ;  /* 0x000000070400728c */ /* 0x000fd2000bf05270 */
[----:B------:R-:W-:Y:S05]  /*3b40*/  BRA.U UP0, `(.L_x_70) ;  /* 0xffffffc500e47547 */ /* 0x000fea000b83ffff */
.L_x_0:
[----:B------:R-:W5:Y:S02]  /*3b50*/  LDCU UR4, c[0x0][0x388] ;  /* 0x00007100ff0477ac */ /* 0x000f640008000800 */
[----:B-----5:R-:W-:-:S09]  /*3b60*/  UISETP.GE.AND UP0, UPT, UR4, 0x8, UPT ;  /* 0x000000080400788c */ /* 0x020fd2000bf06270 */
[----:B------:R-:W-:Y:S05]  /*3b70*/  BRA.U !UP0, `(.L_x_71) ;  /* 0x0000000908387547 */ /* 0x000fea000b800000 */
[----:B------:R-:W5:Y:S01]  /*3b80*/  LDCU UR6, c[0x0][0x368] ;  /* 0x00006d00ff0677ac */ /* 0x000f620008000800 */
[----:B------:R-:W3:Y:S01]  /*3b90*/  S2UR UR10, SR_CTAID.X ;  /* 0x00000000000a79c3 */ /* 0x000ee20000002500 */
[----:B012-4-:R-:W0:Y:S01]  /*3ba0*/  S2R R18, SR_TID.Z ;  /* 0x0000000000127919 */ /* 0x017e220000002300 */
[----:B------:R-:W-:Y:S01]  /*3bb0*/  HFMA2 R20, -RZ, RZ, 0, 0 ;  /* 0x00000000ff147431 */ /* 0x000fe200000001ff */
[----:B------:R-:W1:Y:S01]  /*3bc0*/  LDCU UR8, c[0x0][0x364] ;  /* 0x00006c80ff0877ac */ /* 0x000e620008000800 */
[----:B------:R-:W-:Y:S01]  /*3bd0*/  PRMT R21, RZ, 0x7610, R21 ;  /* 0x00007610ff157816 */ /* 0x000fe20000000015 */
[----:B------:R-:W2:Y:S01]  /*3be0*/  S2R R19, SR_TID.Y ;  /* 0x0000000000137919 */ /* 0x000ea20000002200 */
[----:B------:R-:W-:Y:S01]  /*3bf0*/  PRMT R22, RZ, 0x7610, R22 ;  /* 0x00007610ff167816 */ /* 0x000fe20000000016 */
[----:B------:R-:W-:Y:S01]  /*3c00*/  UIADD3 UR9, UPT, UPT, UR7, -0x1, URZ ;  /* 0xffffffff07097890 */ /* 0x000fe2000fffe0ff */
[----:B------:R-:W3:Y:S01]  /*3c10*/  LDC R3, c[0x0][0x360] ;  /* 0x0000d800ff037b82 */ /* 0x000ee20000000800 */
[----:B------:R-:W-:-:S02]  /*3c20*/  UIADD3 UR5, UPT, UPT, UR7, -0x2, URZ ;  /* 0xfffffffe07057890 */ /* 0x000fc4000fffe0ff */
[----:B------:R-:W-:-:S04]  /*3c30*/  UISETP.LT.AND UP0, UPT, UR9, 0x1, UPT ;  /* 0x000000010900788c */ /* 0x000fc8000bf01270 */
[----:B------:R-:W-:Y:S01]  /*3c40*/  USEL UR4, UR9, 0x1, !UP0 ;  /* 0x0000000109047887 */ /* 0x000fe2000c000000 */
[----:B------:R-:W5:Y:S01]  /*3c50*/  LDC R23, c[0x0][0x38c] ;  /* 0x0000e300ff177b82 */ /* 0x000f620000000800 */
[----:B---3--:R-:W-:Y:S02]  /*3c60*/  IMAD R0, R3, UR10, R0 ;  /* 0x0000000a03007c24 */ /* 0x008fe4000f8e0200 */
[----:B012--5:R-:W-:-:S08]  /*3c70*/  IMAD R23, R23, UR6, RZ ;  /* 0x0000000617177c24 */ /* 0x027fd0000f8e02ff */
.L_x_77:
[----:B------:R-:W-:Y:S02]  /*3c80*/  IADD3 R2, PT, PT, R20, 0x1, RZ ;  /* 0x0000000114027810 */ /* 0x000fe40007ffe0ff */
[----:B------:R-:W-:Y:S02]  /*3c90*/  MOV R24, R20 ;  /* 0x0000001400187202 */ /* 0x000fe40000000f00 */
[C---:B------:R-:W-:Y:S02]  /*3ca0*/  ISETP.GE.AND P1, PT, R2.reuse, UR7, PT ;  /* 0x0000000702007c0c */ /* 0x040fe4000bf26270 */
[----:B------:R-:W-:Y:S02]  /*3cb0*/  ISETP.NE.AND P0, PT, R2, UR4, PT ;  /* 0x0000000402007c0c */ /* 0x000fe4000bf05270 */
[----:B------:R-:W-:-:S09]  /*3cc0*/  MOV R20, R2 ;  /* 0x0000000200147202 */ /* 0x000fd20000000f00 */
[----:B0123--:R-:W-:Y:S05]  /*3cd0*/  @P1 BRA `(.L_x_72) ;  /* 0x0000000400d41947 */ /* 0x00ffea0003800000 */
[----:B------:R-:W0:Y:S01]  /*3ce0*/  LDCU UR10, c[0x0][0x388] ;  /* 0x00007100ff0a77ac */ /* 0x000e220008000800 */
[C---:B------:R-:W-:Y:S01]  /*3cf0*/  IADD3 R2, PT, PT, -R24.reuse, UR5, RZ ;  /* 0x0000000518027c10 */ /* 0x040fe2000fffe1ff */
[C---:B------:R-:W-:Y:S01]  /*3d00*/  IMAD R25, R24.reuse, UR8, R19 ;  /* 0x0000000818197c24 */ /* 0x040fe2000f8e0213 */
[----:B------:R-:W-:Y:S02]  /*3d10*/  IADD3 R34, PT, PT, -R24, UR9, RZ ;  /* 0x0000000918227c10 */ /* 0x000fe4000fffe1ff */
[----:B------:R-:W-:Y:S02]  /*3d20*/  ISETP.GE.U32.AND P1, PT, R2, 0x7, PT ;  /* 0x000000070200780c */ /* 0x000fe40003f26070 */
[----:B------:R-:W-:Y:S01]  /*3d30*/  MOV R2, R20 ;  /* 0x0000001400027202 */ /* 0x000fe20000000f00 */
[----:B0-----:R-:W-:-:S10]  /*3d40*/  IMAD R25, R25, UR10, R18 ;  /* 0x0000000a19197c24 */ /* 0x001fd4000f8e0212 */
[----:B------:R-:W-:Y:S05]  /*3d50*/  @!P1 BRA `(.L_x_73) ;  /* 0x0000000000e09947 */ /* 0x000fea0003800000 */
[----:B------:R-:W0:Y:S01]  /*3d60*/  LDC.64 R2, c[0x0][0x380] ;  /* 0x0000e000ff027b82 */ /* 0x000e220000000a00 */
[----:B------:R-:W1:Y:S01]  /*3d70*/  LDCU UR10, c[0x0][0x38c] ;  /* 0x00007180ff0a77ac */ /* 0x000e620008000800 */
[----:B------:R-:W-:Y:S01]  /*3d80*/  IADD3 R4, PT, PT, R24, 0x2, RZ ;  /* 0x0000000218047810 */ /* 0x000fe20007ffe0ff */
[--C-:B------:R-:W-:Y:S01]  /*3d90*/  IMAD R27, R20, UR6, R25.reuse ;  /* 0x00000006141b7c24 */ /* 0x100fe2000f8e0219 */
[C---:B------:R-:W-:Y:S02]  /*3da0*/  IADD3 R6, PT, PT, R24.reuse, 0x3, RZ ;  /* 0x0000000318067810 */ /* 0x040fe40007ffe0ff */
[----:B------:R-:W-:Y:S01]  /*3db0*/  IADD3 R8, PT, PT, R24, 0x4, RZ ;  /* 0x0000000418087810 */ /* 0x000fe20007ffe0ff */
[--C-:B------:R-:W-:Y:S01]  /*3dc0*/  IMAD R5, R4, UR6, R25.reuse ;  /* 0x0000000604057c24 */ /* 0x100fe2000f8e0219 */
        /* <DEDUP_REMOVED lines=8> */
[----:B------:R-:W-:Y:S01]  /*3e50*/  LOP3.LUT R26, R34, 0xfffffff8, RZ, 0xc0, !PT ;  /* 0xfffffff8221a7812 */ /* 0x000fe200078ec0ff */
[----:B------:R-:W-:-:S02]  /*3e60*/  IMAD R33, R14, UR6, R25 ;  /* 0x000000060e217c24 */ /* 0x000fc4000f8e0219 */
[----:B------:R-:W-:Y:S01]  /*3e70*/  IMAD R11, R16, UR6, R25 ;  /* 0x00000006100b7c24 */ /* 0x000fe2000f8e0219 */
[----:B------:R-:W-:Y:S01]  /*3e80*/  IADD3 R26, PT, PT, -R26, RZ, RZ ;  /* 0x000000ff1a1a7210 */ /* 0x000fe20007ffe1ff */
[--C-:B-1----:R-:W-:Y:S02]  /*3e90*/  IMAD R27, R27, UR10, R0.reuse ;  /* 0x0000000a1b1b7c24 */ /* 0x102fe4000f8e0200 */
[--C-:B------:R-:W-:Y:S02]  /*3ea0*/  IMAD R28, R5, UR10, R0.reuse ;  /* 0x0000000a051c7c24 */ /* 0x100fe4000f8e0200 */
[--C-:B------:R-:W-:Y:S02]  /*3eb0*/  IMAD R29, R29, UR10, R0.reuse ;  /* 0x0000000a1d1d7c24 */ /* 0x100fe4000f8e0200 */
[--C-:B------:R-:W-:Y:S02]  /*3ec0*/  IMAD R30, R7, UR10, R0.reuse ;  /* 0x0000000a071e7c24 */ /* 0x100fe4000f8e0200 */
[----:B------:R-:W-:-:S02]  /*3ed0*/  IMAD R31, R31, UR10, R0 ;  /* 0x0000000a1f1f7c24 */ /* 0x000fc4000f8e0200 */
[--C-:B------:R-:W-:Y:S02]  /*3ee0*/  IMAD R32, R9, UR10, R0.reuse ;  /* 0x0000000a09207c24 */ /* 0x100fe4000f8e0200 */
[--C-:B------:R-:W-:Y:S02]  /*3ef0*/  IMAD R33, R33, UR10, R0.reuse ;  /* 0x0000000a21217c24 */ /* 0x100fe4000f8e0200 */
[----:B------:R-:W-:-:S07]  /*3f00*/  IMAD R35, R11, UR10, R0 ;  /* 0x0000000a0b237c24 */ /* 0x000fce000f8e0200 */
.L_x_74:
[--C-:B01----:R-:W-:Y:S01]  /*3f10*/  IMAD.WIDE.U32 R4, R27, 0x4, R2.reuse ;  /* 0x000000041b047825 */ /* 0x103fe200078e0002 */
[----:B------:R-:W-:Y:S02]  /*3f20*/  IADD3 R26, PT, PT, R26, 0x8, RZ ;  /* 0x000000081a1a7810 */ /* 0x000fe40007ffe0ff */
[----:B------:R-:W-:Y:S01]  /*3f30*/  IADD3 R24, PT, PT, R24, 0x8, RZ ;  /* 0x0000000818187810 */ /* 0x000fe20007ffe0ff */
[--C-:B------:R-:W-:Y:S01]  /*3f40*/  IMAD.WIDE.U32 R6, R28, 0x4, R2.reuse ;  /* 0x000000041c067825 */ /* 0x100fe200078e0002 */
[----:B------:R0:W-:Y:S01]  /*3f50*/  STG.E desc[UR12][R4.64], RZ ;  /* 0x000000ff04007986 */ /* 0x0001e2000c10190c */
[----:B------:R-:W-:Y:S02]  /*3f60*/  ISETP.NE.AND P1, PT, R26, RZ, PT ;  /* 0x000000ff1a00720c */ /* 0x000fe40003f25270 */
[----:B------:R-:W-:Y:S01]  /*3f70*/  IMAD.WIDE.U32 R8, R29, 0x4, R2 ;  /* 0x000000041d087825 */ /* 0x000fe200078e0002 */
[----:B------:R1:W-:Y:S01]  /*3f80*/  STG.E desc[UR12][R6.64], RZ ;  /* 0x000000ff06007986 */ /* 0x0003e2000c10190c */
[----:B------:R-:W-:-:S02]  /*3f90*/  LEA R27, R23, R27, 0x3 ;  /* 0x0000001b171b7211 */ /* 0x000fc400078e18ff */
[--C-:B------:R-:W-:Y:S01]  /*3fa0*/  IMAD.WIDE.U32 R10, R30, 0x4, R2.reuse ;  /* 0x000000041e0a7825 */ /* 0x100fe200078e0002 */
[----:B------:R1:W-:Y:S01]  /*3fb0*/  STG.E desc[UR12][R8.64], RZ ;  /* 0x000000ff08007986 */ /* 0x0003e2000c10190c */
[----:B------:R-:W-:Y:S02]  /*3fc0*/  LEA R28, R23, R28, 0x3 ;  /* 0x0000001c171c7211 */ /* 0x000fe400078e18ff */
[--C-:B------:R-:W-:Y:S01]  /*3fd0*/  IMAD.WIDE.U32 R12, R31, 0x4, R2.reuse ;  /* 0x000000041f0c7825 */ /* 0x100fe200078e0002 */
[----:B------:R1:W-:Y:S01]  /*3fe0*/  STG.E desc[UR12][R10.64], RZ ;  /* 0x000000ff0a007986 */ /* 0x0003e2000c10190c */
[C---:B------:R-:W-:Y:S02]  /*3ff0*/  LEA R29, R23.reuse, R29, 0x3 ;  /* 0x0000001d171d7211 */ /* 0x040fe400078e18ff */
[----:B------:R-:W-:Y:S01]  /*4000*/  IMAD.WIDE.U32 R14, R32, 0x4, R2 ;  /* 0x00000004200e7825 */ /* 0x000fe200078e0002 */
[----:B------:R1:W-:Y:S01]  /*4010*/  STG.E desc[UR12][R12.64], RZ ;  /* 0x000000ff0c007986 */ /* 0x0003e2000c10190c */
[----:B------:R-:W-:-:S02]  /*4020*/  LEA R30, R23, R30, 0x3 ;  /* 0x0000001e171e7211 */ /* 0x000fc400078e18ff */
[--C-:B------:R-:W-:Y:S01]  /*4030*/  IMAD.WIDE.U32 R16, R33, 0x4, R2.reuse ;  /* 0x0000000421107825 */ /* 0x100fe200078e0002 */
[----:B------:R1:W-:Y:S01]  /*4040*/  STG.E desc[UR12][R14.64], RZ ;  /* 0x000000ff0e007986 */ /* 0x0003e2000c10190c */
[----:B------:R-:W-:Y:S02]  /*4050*/  LEA R31, R23, R31, 0x3 ;  /* 0x0000001f171f7211 */ /* 0x000fe400078e18ff */
[----:B0-----:R-:W-:Y:S01]  /*4060*/  IMAD.WIDE.U32 R4, R35, 0x4, R2 ;  /* 0x0000000423047825 */ /* 0x001fe200078e0002 */
[----:B------:R1:W-:Y:S01]  /*4070*/  STG.E desc[UR12][R16.64], RZ ;  /* 0x000000ff10007986 */ /* 0x0003e2000c10190c */
[C---:B------:R-:W-:Y:S02]  /*4080*/  LEA R32, R23.reuse, R32, 0x3 ;  /* 0x0000002017207211 */ /* 0x040fe400078e18ff */
[C---:B------:R-:W-:Y:S01]  /*4090*/  LEA R33, R23.reuse, R33, 0x3 ;  /* 0x0000002117217211 */ /* 0x040fe200078e18ff */
[----:B------:R1:W-:Y:S01]  /*40a0*/  STG.E desc[UR12][R4.64], RZ ;  /* 0x000000ff04007986 */ /* 0x0003e2000c10190c */
[----:B------:R-:W-:Y:S01]  /*40b0*/  LEA R35, R23, R35, 0x3 ;  /* 0x0000002317237211 */ /* 0x000fe200078e18ff */
[----:B------:R-:W-:Y:S06]  /*40c0*/  @P1 BRA `(.L_x_74) ;  /* 0xfffffffc00901947 */ /* 0x000fec000383ffff */
[----:B------:R-:W-:-:S07]  /*40d0*/  IADD3 R2, PT, PT, R24, 0x1, RZ ;  /* 0x0000000118027810 */ /* 0x000fce0007ffe0ff */
.L_x_73:
[----:B------:R-:W-:-:S13]  /*40e0*/  LOP3.LUT P1, RZ, R34, 0x7, RZ, 0xc0, !PT ;  /* 0x0000000722ff7812 */ /* 0x000fda000782c0ff */
[----:B------:R-:W-:Y:S05]  /*40f0*/  @!P1 BRA `(.L_x_72) ;  /* 0x0000000000cc9947 */ /* 0x000fea0003800000 */
[----:B------:R-:W-:-:S04]  /*4100*/  LOP3.LUT R3, RZ, R22, RZ, 0x33, !PT ;  /* 0x00000016ff037212 */ /* 0x000fc800078e33ff */
[----:B------:R-:W-:-:S04]  /*4110*/  IADD3 R3, PT, PT, R3, UR7, RZ ;  /* 0x0000000703037c10 */ /* 0x000fc8000fffe0ff */
[----:B------:R-:W-:-:S04]  /*4120*/  LOP3.LUT R3, R3, 0x7, RZ, 0xc0, !PT ;  /* 0x0000000703037812 */ /* 0x000fc800078ec0ff */
[C---:B-1----:R-:W-:Y:S02]  /*4130*/  IADD3 R4, PT, PT, R3.reuse, -0x1, RZ ;  /* 0xffffffff03047810 */ /* 0x042fe40007ffe0ff */
[----:B------:R-:W-:Y:S02]  /*4140*/  LOP3.LUT P2, RZ, R3, 0x3, RZ, 0xc0, !PT ;  /* 0x0000000303ff7812 */ /* 0x000fe4000784c0ff */
[----:B------:R-:W-:-:S13]  /*4150*/  ISETP.GE.U32.AND P1, PT, R4, 0x3, PT ;  /* 0x000000030400780c */ /* 0x000fda0003f26070 */
[----:B------:R-:W-:Y:S05]  /*4160*/  @!P1 BRA `(.L_x_75) ;  /* 0x00000000004c9947 */ /* 0x000fea0003800000 */
[----:B------:R-:W0:Y:S01]  /*4170*/  LDC.64 R4, c[0x0][0x380] ;  /* 0x0000e000ff047b82 */ /* 0x000e220000000a00 */
[----:B------:R-:W1:Y:S01]  /*4180*/  LDCU UR10, c[0x0][0x38c] ;  /* 0x00007180ff0a77ac */ /* 0x000e620008000800 */
[C---:B------:R-:W-:Y:S01]  /*4190*/  IMAD R3, R2.reuse, UR6, R25 ;  /* 0x0000000602037c24 */ /* 0x040fe2000f8e0219 */
[----:B------:R-:W-:-:S04]  /*41a0*/  IADD3 R2, PT, PT, R2, 0x4, RZ ;  /* 0x0000000402027810 */ /* 0x000fc80007ffe0ff */
[----:B------:R-:W-:-:S04]  /*41b0*/  IADD3 R9, PT, PT, R3, UR6, RZ ;  /* 0x0000000603097c10 */ /* 0x000fc8000fffe0ff */
[----:B------:R-:W-:-:S04]  /*41c0*/  IADD3 R11, PT, PT, R9, UR6, RZ ;  /* 0x00000006090b7c10 */ /* 0x000fc8000fffe0ff */
[----:B------:R-:W-:Y:S01]  /*41d0*/  IADD3 R13, PT, PT, R11, UR6, RZ ;  /* 0x000000060b0d7c10 */ /* 0x000fe2000fffe0ff */
[--C-:B-1----:R-:W-:Y:S02]  /*41e0*/  IMAD R7, R3, UR10, R0.reuse ;  /* 0x0000000a03077c24 */ /* 0x102fe4000f8e0200 */
[--C-:B------:R-:W-:Y:S02]  /*41f0*/  IMAD R9, R9, UR10, R0.reuse ;  /* 0x0000000a09097c24 */ /* 0x100fe4000f8e0200 */
[--C-:B------:R-:W-:Y:S02]  /*4200*/  IMAD R11, R11, UR10, R0.reuse ;  /* 0x0000000a0b0b7c24 */ /* 0x100fe4000f8e0200 */
[----:B------:R-:W-:Y:S02]  /*4210*/  IMAD R13, R13, UR10, R0 ;  /* 0x0000000a0d0d7c24 */ /* 0x000fe4000f8e0200 */
[----:B0-----:R-:W-:-:S04]  /*4220*/  IMAD.WIDE.U32 R6, R7, 0x4, R4 ;  /* 0x0000000407067825 */ /* 0x001fc800078e0004 */
[--C-:B------:R-:W-:Y:S01]  /*4230*/  IMAD.WIDE.U32 R8, R9, 0x4, R4.reuse ;  /* 0x0000000409087825 */ /* 0x100fe200078e0004 */
[----:B------:R0:W-:Y:S03]  /*4240*/  STG.E desc[UR12][R6.64], RZ ;  /* 0x000000ff06007986 */ /* 0x0001e6000c10190c */
[--C-:B------:R-:W-:Y:S01]  /*4250*/  IMAD.WIDE.U32 R10, R11, 0x4, R4.reuse ;  /* 0x000000040b0a7825 */ /* 0x100fe200078e0004 */
[----:B------:R0:W-:Y:S03]  /*4260*/  STG.E desc[UR12][R8.64], RZ ;  /* 0x000000ff08007986 */ /* 0x0001e6000c10190c */
[----:B------:R-:W-:Y:S01]  /*4270*/  IMAD.WIDE.U32 R4, R13, 0x4, R4 ;  /* 0x000000040d047825 */ /* 0x000fe200078e0004 */
[----:B------:R0:W-:Y:S04]  /*4280*/  STG.E desc[UR12][R10.64], RZ ;  /* 0x000000ff0a007986 */ /* 0x0001e8000c10190c */
[----:B------:R0:W-:Y:S02]  /*4290*/  STG.E desc[UR12][R4.64], RZ ;  /* 0x000000ff04007986 */ /* 0x0001e4000c10190c */
.L_x_75:
[----:B------:R-:W-:Y:S05]  /*42a0*/  @!P2 BRA `(.L_x_72) ;  /* 0x000000000060a947 */ /* 0x000fea0003800000 */
[----:B------:R-:W-:-:S04]  /*42b0*/  LOP3.LUT R3, R21, 0x3, RZ, 0x3c, !PT ;  /* 0x0000000315037812 */ /* 0x000fc800078e3cff */
[----:B------:R-:W-:-:S04]  /*42c0*/  IADD3 R3, PT, PT, R3, UR7, RZ ;  /* 0x0000000703037c10 */ /* 0x000fc8000fffe0ff */
[C---:B0-----:R-:W-:Y:S02]  /*42d0*/  LOP3.LUT R4, R3.reuse, 0x1, RZ, 0xc0, !PT ;  /* 0x0000000103047812 */ /* 0x041fe400078ec0ff */
[----:B------:R-:W-:Y:S02]  /*42e0*/  LOP3.LUT R3, R3, 0x3, RZ, 0xc0, !PT ;  /* 0x0000000303037812 */ /* 0x000fe400078ec0ff */
[----:B------:R-:W-:Y:S02]  /*42f0*/  ISETP.NE.U32.AND P2, PT, R4, 0x1, PT ;  /* 0x000000010400780c */ /* 0x000fe40003f45070 */
[----:B------:R-:W-:-:S11]  /*4300*/  ISETP.NE.AND P1, PT, R3, 0x1, PT ;  /* 0x000000010300780c */ /* 0x000fd60003f25270 */
[----:B------:R-:W0:Y:S08]  /*4310*/  @!P2 LDC R10, c[0x0][0x38c] ;  /* 0x0000e300ff0aab82 */ /* 0x000e300000000800 */
[----:B------:R-:W1:Y:S01]  /*4320*/  @!P2 LDC.64 R4, c[0x0][0x380] ;  /* 0x0000e000ff04ab82 */ /* 0x000e620000000a00 */
[----:B------:R-:W-:Y:S05]  /*4330*/  @!P1 BRA `(.L_x_76) ;  /* 0x00000000002c9947 */ /* 0x000fea0003800000 */
[----:B------:R-:W2:Y:S01]  /*4340*/  LDC.64 R6, c[0x0][0x380] ;  /* 0x0000e000ff067b82 */ /* 0x000ea20000000a00 */
[----:B------:R-:W3:Y:S01]  /*4350*/  LDCU UR10, c[0x0][0x38c] ;  /* 0x00007180ff0a77ac */ /* 0x000ee20008000800 */
[C---:B------:R-:W-:Y:S01]  /*4360*/  IMAD R3, R2.reuse, UR6, R25 ;  /* 0x0000000602037c24 */ /* 0x040fe2000f8e0219 */
[----:B------:R-:W-:-:S04]  /*4370*/  IADD3 R2, PT, PT, R2, 0x2, RZ ;  /* 0x0000000202027810 */ /* 0x000fc80007ffe0ff */
[C---:B------:R-:W-:Y:S01]  /*4380*/  IADD3 R11, PT, PT, R3.reuse, UR6, RZ ;  /* 0x00000006030b7c10 */ /* 0x040fe2000fffe0ff */
[----:B---3--:R-:W-:-:S04]  /*4390*/  IMAD R9, R3, UR10, R0 ;  /* 0x0000000a03097c24 */ /* 0x008fc8000f8e0200 */
[----:B------:R-:W-:Y:S02]  /*43a0*/  IMAD R11, R11, UR10, R0 ;  /* 0x0000000a0b0b7c24 */ /* 0x000fe4000f8e0200 */
[----:B--2---:R-:W-:-:S04]  /*43b0*/  IMAD.WIDE.U32 R8, R9, 0x4, R6 ;  /* 0x0000000409087825 */ /* 0x004fc800078e0006 */
[----:B------:R-:W-:Y:S01]  /*43c0*/  IMAD.WIDE.U32 R6, R11, 0x4, R6 ;  /* 0x000000040b067825 */ /* 0x000fe200078e0006 */
[----:B------:R2:W-:Y:S04]  /*43d0*/  STG.E desc[UR12][R8.64], RZ ;  /* 0x000000ff08007986 */ /* 0x0005e8000c10190c */
[----:B------:R2:W-:Y:S02]  /*43e0*/  STG.E desc[UR12][R6.64], RZ ;  /* 0x000000ff06007986 */ /* 0x0005e4000c10190c */
.L_x_76:
[----:B------:R-:W-:-:S04]  /*43f0*/  @!P2 IMAD R25, R2, UR6, R25 ;  /* 0x000000060219ac24 */ /* 0x000fc8000f8e0219 */
[----:B0-----:R-:W-:-:S04]  /*4400*/  @!P2 IMAD R25, R25, R10, R0 ;  /* 0x0000000a1919a224 */ /* 0x001fc800078e0200 */
[----:B-1----:R-:W-:-:S05]  /*4410*/  @!P2 IMAD.WIDE.U32 R4, R25, 0x4, R4 ;  /* 0x000000041904a825 */ /* 0x002fca00078e0004 */
[----:B------:R3:W-:Y:S02]  /*4420*/  @!P2 STG.E desc[UR12][R4.64], RZ ;  /* 0x000000ff0400a986 */ /* 0x0007e4000c10190c */
.L_x_72:
[----:B------:R-:W-:Y:S02]  /*4430*/  IADD3 R22, PT, PT, R22, 0x1, RZ ;  /* 0x0000000116167810 */ /* 0x000fe40007ffe0ff */
[----:B------:R-:W-:Y:S01]  /*4440*/  IADD3 R21, PT, PT, R21, 0x1, RZ ;  /* 0x0000000115157810 */ /* 0x000fe20007ffe0ff */
[----:B------:R-:W-:Y:S06]  /*4450*/  @P0 BRA `(.L_x_77) ;  /* 0xfffffff800080947 */ /* 0x000fec000383ffff */
.L_x_71:
[----:B------:R-:W-:Y:S06]  /*4460*/  BAR.SYNC.DEFER_BLOCKING 0x0 ;  /* 0x0000000000007b1d */ /* 0x000fec0000010000 */
[----:B------:R-:W-:Y:S05]  /*4470*/  EXIT ;  /* 0x000000000000794d */ /* 0x000fea0003800000 */
        .weak           $__internal_0_$__cuda_sm20_sqrt_rn_f32_slowpath
        .type           $__internal_0_$__cuda_sm20_sqrt_rn_f32_slowpath,@function
        .size           $__internal_0_$__cuda_sm20_sqrt_rn_f32_slowpath,($__internal_1_$__cuda_sm3x_div_rn_noftz_f32_slowpath - $__internal_0_$__cuda_sm20_sqrt_rn_f32_slowpath)
$__internal_0_$__cuda_sm20_sqrt_rn_f32_slowpath:
[----:B------:R-:W-:-:S13]  /*4480*/  LOP3.LUT P2, RZ, R15, 0x7fffffff, RZ, 0xc0, !PT ;  /* 0x7fffffff0fff7812 */ /* 0x000fda000784c0ff */
[----:B------:R-:W-:Y:S01]  /*4490*/  @!P2 MOV R16, R15 ;  /* 0x0000000f0010a202 */ /* 0x000fe20000000f00 */
[----:B------:R-:W-:Y:S06]  /*44a0*/  @!P2 BRA `(.L_x_78) ;  /* 0x000000000040a947 */ /* 0x000fec0003800000 */
[----:B------:R-:W-:-:S13]  /*44b0*/  FSETP.GEU.FTZ.AND P2, PT, R15, RZ, PT ;  /* 0x000000ff0f00720b */ /* 0x000fda0003f5e000 */
[----:B------:R-:W-:Y:S01]  /*44c0*/  @!P2 MOV R16, 0x7fffffff ;  /* 0x7fffffff0010a802 */ /* 0x000fe20000000f00 */
[----:B------:R-:W-:Y:S06]  /*44d0*/  @!P2 BRA `(.L_x_78) ;  /* 0x000000000034a947 */ /* 0x000fec0003800000 */
[----:B------:R-:W-:-:S13]  /*44e0*/  FSETP.GTU.FTZ.AND P2, PT, |R15|, +INF , PT ;  /* 0x7f8000000f00780b */ /* 0x000fda0003f5c200 */
[----:B------:R-:W-:Y:S01]  /*44f0*/  @P2 FADD.FTZ R16, R15, 1 ;  /* 0x3f8000000f102421 */ /* 0x000fe20000010000 */
[----:B------:R-:W-:Y:S06]  /*4500*/  @P2 BRA `(.L_x_78) ;  /* 0x0000000000282947 */ /* 0x000fec0003800000 */
[----:B------:R-:W-:-:S13]  /*4510*/  FSETP.NEU.FTZ.AND P2, PT, |R15|, +INF , PT ;  /* 0x7f8000000f00780b */ /* 0x000fda0003f5d200 */
[----:B------:R-:W-:-:S04]  /*4520*/  @P2 FFMA R17, R15, 1.84467440737095516160e+19, RZ ;  /* 0x5f8000000f112823 */ /* 0x000fc800000000ff */
[----:B------:R-:W0:Y:S02]  /*4530*/  @P2 MUFU.RSQ R16, R17 ;  /* 0x0000001100102308 */ /* 0x000e240000001400 */
[----:B0-----:R-:W-:Y:S01]  /*4540*/  @P2 FMUL.FTZ R24, R17, R16 ;  /* 0x0000001011182220 */ /* 0x001fe20000410000 */
[----:B------:R-:W-:Y:S01]  /*4550*/  @P2 FMUL.FTZ R25, R16, 0.5 ;  /* 0x3f00000010192820 */ /* 0x000fe20000410000 */
[----:B------:R-:W-:Y:S02]  /*4560*/  @!P2 MOV R16, R15 ;  /* 0x0000000f0010a202 */ /* 0x000fe40000000f00 */
[----:B------:R-:W-:-:S04]  /*4570*/  @P2 FADD.FTZ R23, -R24, -RZ ;  /* 0x800000ff18172221 */ /* 0x000fc80000010100 */
[----:B------:R-:W-:-:S04]  /*4580*/  @P2 FFMA R23, R24, R23, R17 ;  /* 0x0000001718172223 */ /* 0x000fc80000000011 */
[----:B------:R-:W-:-:S04]  /*4590*/  @P2 FFMA R23, R23, R25, R24 ;  /* 0x0000001917172223 */ /* 0x000fc80000000018 */
[----:B------:R-:W-:-:S07]  /*45a0*/  @P2 FMUL.FTZ R16, R23, 2.3283064365386962891e-10 ;  /* 0x2f80000017102820 */ /* 0x000fce0000410000 */
.L_x_78:
[----:B------:R-:W-:Y:S01]  /*45b0*/  HFMA2 R17, -RZ, RZ, 0, 0 ;  /* 0x00000000ff117431 */ /* 0x000fe200000001ff */
[----:B------:R-:W-:Y:S02]  /*45c0*/  MOV R15, R16 ;  /* 0x00000010000f7202 */ /* 0x000fe40000000f00 */
[----:B------:R-:W-:-:S04]  /*45d0*/  MOV R16, R26 ;  /* 0x0000001a00107202 */ /* 0x000fc80000000f00 */
[----:B------:R-:W-:Y:S05]  /*45e0*/  RET.REL.NODEC R16 `(_Z27right_looking_launch_kernelPfiiii) ;  /* 0xffffffb810847950 */ /* 0x000fea0003c3ffff */
        .weak           $__internal_1_$__cuda_sm3x_div_rn_noftz_f32_slowpath
        .type           $__internal_1_$__cuda_sm3x_div_rn_noftz_f32_slowpath,@function
        .size           $__internal_1_$__cuda_sm3x_div_rn_noftz_f32_slowpath,(.L_x_92 - $__internal_1_$__cuda_sm3x_div_rn_noftz_f32_slowpath)
$__internal_1_$__cuda_sm3x_div_rn_noftz_f32_slowpath:
[----:B------:R-:W-:Y:S01]  /*45f0*/  SHF.R.U32.HI R27, RZ, 0x17, R17 ;  /* 0x00000017ff1b7819 */ /* 0x000fe20000011611 */
[----:B------:R-:W-:Y:S01]  /*4600*/  BSSY.RECONVERGENT B0, `(.L_x_79) ;  /* 0x0000062000007945 */ /* 0x000fe20003800200 */
[----:B------:R-:W-:Y:S02]  /*4610*/  SHF.R.U32.HI R30, RZ, 0x17, R16 ;  /* 0x00000017ff1e7819 */ /* 0x000fe40000011610 */
[----:B------:R-:W-:Y:S02]  /*4620*/  LOP3.LUT R27, R27, 0xff, RZ, 0xc0, !PT ;  /* 0x000000ff1b1b7812 */ /* 0x000fe400078ec0ff */
[----:B------:R-:W-:Y:S02]  /*4630*/  LOP3.LUT R30, R30, 0xff, RZ, 0xc0, !PT ;  /* 0x000000ff1e1e7812 */ /* 0x000fe400078ec0ff */
[----:B------:R-:W-:Y:S02]  /*4640*/  IADD3 R31, PT, PT, R27, -0x1, RZ ;  /* 0xffffffff1b1f7810 */ /* 0x000fe40007ffe0ff */
[----:B------:R-:W-:-:S02]  /*4650*/  IADD3 R29, PT, PT, R30, -0x1, RZ ;  /* 0xffffffff1e1d7810 */ /* 0x000fc40007ffe0ff */
[----:B------:R-:W-:-:S04]  /*4660*/  ISETP.GT.U32.AND P3, PT, R31, 0xfd, PT ;  /* 0x000000fd1f00780c */ /* 0x000fc80003f64070 */
[----:B------:R-:W-:-:S13]  /*4670*/  ISETP.GT.U32.OR P3, PT, R29, 0xfd, P3 ;  /* 0x000000fd1d00780c */ /* 0x000fda0001f64470 */
[----:B------:R-:W-:Y:S01]  /*4680*/  @!P3 MOV R26, RZ ;  /* 0x000000ff001ab202 */ /* 0x000fe20000000f00 */
[----:B------:R-:W-:Y:S06]  /*4690*/  @!P3 BRA `(.L_x_80) ;  /* 0x00000000005cb947 */ /* 0x000fec0003800000 */
[----:B------:R-:W-:Y:S02]  /*46a0*/  FSETP.GTU.FTZ.AND P3, PT, |R16|, +INF , PT ;  /* 0x7f8000001000780b */ /* 0x000fe40003f7c200 */
[----:B------:R-:W-:-:S04]  /*46b0*/  FSETP.GTU.FTZ.AND P4, PT, |R17|, +INF , PT ;  /* 0x7f8000001100780b */ /* 0x000fc80003f9c200 */
[----:B------:R-:W-:-:S13]  /*46c0*/  PLOP3.LUT P3, PT, P3, P4, PT, 0xf8, 0x8f ;  /* 0x00000000008f781c */ /* 0x000fda0001f69f70 */
[----:B------:R-:W-:Y:S05]  /*46d0*/  @P3 BRA `(.L_x_81) ;  /* 0x00000004004c3947 */ /* 0x000fea0003800000 */
[----:B------:R-:W-:-:S13]  /*46e0*/  LOP3.LUT P3, RZ, R17, 0x7fffffff, R16, 0xc8, !PT ;  /* 0x7fffffff11ff7812 */ /* 0x000fda000786c810 */
[----:B------:R-:W-:Y:S05]  /*46f0*/  @!P3 BRA `(.L_x_82) ;  /* 0x00000004003cb947 */ /* 0x000fea0003800000 */
[C---:B------:R-:W-:Y:S02]  /*4700*/  FSETP.NEU.FTZ.AND P5, PT, |R16|.reuse, +INF , PT ;  /* 0x7f8000001000780b */ /* 0x040fe40003fbd200 */
[----:B------:R-:W-:Y:S02]  /*4710*/  FSETP.NEU.FTZ.AND P4, PT, |R17|, +INF , PT ;  /* 0x7f8000001100780b */ /* 0x000fe40003f9d200 */
[----:B------:R-:W-:-:S11]  /*4720*/  FSETP.NEU.FTZ.AND P3, PT, |R16|, +INF , PT ;  /* 0x7f8000001000780b */ /* 0x000fd60003f7d200 */
[----:B------:R-:W-:Y:S05]  /*4730*/  @!P4 BRA !P5, `(.L_x_82) ;  /* 0x00000004002cc947 */ /* 0x000fea0006800000 */
[----:B------:R-:W-:-:S04]  /*4740*/  LOP3.LUT P5, RZ, R16, 0x7fffffff, RZ, 0xc0, !PT ;  /* 0x7fffffff10ff7812 */ /* 0x000fc800078ac0ff */
[----:B------:R-:W-:-:S13]  /*4750*/  PLOP3.LUT P5, PT, P4, P5, PT, 0x2f, 0xf2 ;  /* 0x0000000000f2781c */ /* 0x000fda00027aa577 */
[----:B------:R-:W-:Y:S05]  /*4760*/  @P5 BRA `(.L_x_83) ;  /* 0x0000000400185947 */ /* 0x000fea0003800000 */
[----:B------:R-:W-:-:S04]  /*4770*/  LOP3.LUT P4, RZ, R17, 0x7fffffff, RZ, 0xc0, !PT ;  /* 0x7fffffff11ff7812 */ /* 0x000fc8000788c0ff */
[----:B------:R-:W-:-:S13]  /*4780*/  PLOP3.LUT P3, PT, P3, P4, PT, 0x2f, 0xf2 ;  /* 0x0000000000f2781c */ /* 0x000fda0001f68577 */
[----:B------:R-:W-:Y:S05]  /*4790*/  @P3 BRA `(.L_x_84) ;  /* 0x0000000400003947 */ /* 0x000fea0003800000 */
[----:B------:R-:W-:-:S13]  /*47a0*/  ISETP.GE.AND P3, PT, R29, RZ, PT ;  /* 0x000000ff1d00720c */ /* 0x000fda0003f66270 */
[----:B------:R-:W-:Y:S01]  /*47b0*/  @P3 MOV R26, RZ ;  /* 0x000000ff001a3202 */ /* 0x000fe20000000f00 */
[----:B------:R-:W-:Y:S01]  /*47c0*/  @!P3 FFMA R16, R16, 1.84467440737095516160e+19, RZ ;  /* 0x5f8000001010b823 */ /* 0x000fe200000000ff */
[----:B------:R-:W-:Y:S02]  /*47d0*/  @!P3 MOV R26, 0xffffffc0 ;  /* 0xffffffc0001ab802 */ /* 0x000fe40000000f00 */
[----:B------:R-:W-:-:S13]  /*47e0*/  ISETP.GE.AND P3, PT, R31, RZ, PT ;  /* 0x000000ff1f00720c */ /* 0x000fda0003f66270 */
[----:B------:R-:W-:Y:S01]  /*47f0*/  @!P3 FFMA R17, R17, 1.84467440737095516160e+19, RZ ;  /* 0x5f8000001111b823 */ /* 0x000fe200000000ff */
[----:B------:R-:W-:-:S07]  /*4800*/  @!P3 IADD3 R26, PT, PT, R26, 0x40, RZ ;  /* 0x000000401a1ab810 */ /* 0x000fce0007ffe0ff */
.L_x_80:
[----:B------:R-:W-:Y:S01]  /*4810*/  LEA R32, R27, 0xc0800000, 0x17 ;  /* 0xc08000001b207811 */ /* 0x000fe200078eb8ff */
[----:B------:R-:W-:Y:S01]  /*4820*/  BSSY.RECONVERGENT B1, `(.L_x_85) ;  /* 0x0000036000017945 */ /* 0x000fe20003800200 */
[----:B------:R-:W-:Y:S02]  /*4830*/  IADD3 R30, PT, PT, R30, -0x7f, RZ ;  /* 0xffffff811e1e7810 */ /* 0x000fe40007ffe0ff */
[----:B------:R-:W-:-:S03]  /*4840*/  IADD3 R31, PT, PT, -R32, R17, RZ ;  /* 0x00000011201f7210 */ /* 0x000fc60007ffe1ff */
[C---:B------:R-:W-:Y:S01]  /*4850*/  IMAD R16, R30.reuse, -0x800000, R16 ;  /* 0xff8000001e107824 */ /* 0x040fe200078e0210 */
[----:B------:R0:W1:Y:S01]  /*4860*/  MUFU.RCP R32, R31 ;  /* 0x0000001f00207308 */ /* 0x0000620000001000 */
[----:B------:R-:W-:Y:S01]  /*4870*/  FADD.FTZ R29, -R31, -RZ ;  /* 0x800000ff1f1d7221 */ /* 0x000fe20000010100 */
[----:B0-----:R-:W-:-:S04]  /*4880*/  IADD3 R31, PT, PT, R30, 0x7f, -R27 ;  /* 0x0000007f1e1f7810 */ /* 0x001fc80007ffe81b */
[----:B------:R-:W-:Y:S01]  /*4890*/  IADD3 R31, PT, PT, R31, R26, RZ ;  /* 0x0000001a1f1f7210 */ /* 0x000fe20007ffe0ff */
[----:B-1----:R-:W-:-:S04]  /*48a0*/  FFMA R17, R32, R29, 1 ;  /* 0x3f80000020117423 */ /* 0x002fc8000000001d */
[----:B------:R-:W-:-:S04]  /*48b0*/  FFMA R17, R32, R17, R32 ;  /* 0x0000001120117223 */ /* 0x000fc80000000020 */
[----:B------:R-:W-:-:S04]  /*48c0*/  FFMA R32, R16, R17, RZ ;  /* 0x0000001110207223 */ /* 0x000fc800000000ff */
[----:B------:R-:W-:-:S04]  /*48d0*/  FFMA R33, R29, R32, R16 ;  /* 0x000000201d217223 */ /* 0x000fc80000000010 */
[----:B------:R-:W-:-:S04]  /*48e0*/  FFMA R32, R17, R33, R32 ;  /* 0x0000002111207223 */ /* 0x000fc80000000020 */
[----:B------:R-:W-:-:S04]  /*48f0*/  FFMA R29, R29, R32, R16 ;  /* 0x000000201d1d7223 */ /* 0x000fc80000000010 */
[----:B------:R-:W-:-:S05]  /*4900*/  FFMA R16, R17, R29, R32 ;  /* 0x0000001d11107223 */ /* 0x000fca0000000020 */
[----:B------:R-:W-:-:S04]  /*4910*/  SHF.R.U32.HI R27, RZ, 0x17, R16 ;  /* 0x00000017ff1b7819 */ /* 0x000fc80000011610 */
[----:B------:R-:W-:-:S04]  /*4920*/  LOP3.LUT R27, R27, 0xff, RZ, 0xc0, !PT ;  /* 0x000000ff1b1b7812 */ /* 0x000fc800078ec0ff */
[----:B------:R-:W-:-:S04]  /*4930*/  IADD3 R27, PT, PT, R27, R31, RZ ;  /* 0x0000001f1b1b7210 */ /* 0x000fc80007ffe0ff */
[----:B------:R-:W-:-:S04]  /*4940*/  IADD3 R26, PT, PT, R27, -0x1, RZ ;  /* 0xffffffff1b1a7810 */ /* 0x000fc80007ffe0ff */
[----:B------:R-:W-:-:S13]  /*4950*/  ISETP.GE.U32.AND P3, PT, R26, 0xfe, PT ;  /* 0x000000fe1a00780c */ /* 0x000fda0003f66070 */
[----:B------:R-:W-:Y:S05]  /*4960*/  @!P3 BRA `(.L_x_86) ;  /* 0x000000000080b947 */ /* 0x000fea0003800000 */
[----:B------:R-:W-:-:S13]  /*4970*/  ISETP.GT.AND P3, PT, R27, 0xfe, PT ;  /* 0x000000fe1b00780c */ /* 0x000fda0003f64270 */
[----:B------:R-:W-:Y:S05]  /*4980*/  @P3 BRA `(.L_x_87) ;  /* 0x00000000006c3947 */ /* 0x000fea0003800000 */
[----:B------:R-:W-:-:S13]  /*4990*/  ISETP.GE.AND P3, PT, R27, 0x1, PT ;  /* 0x000000011b00780c */ /* 0x000fda0003f66270 */
[----:B------:R-:W-:Y:S05]  /*49a0*/  @P3 BRA `(.L_x_88) ;  /* 0x0000000000743947 */ /* 0x000fea0003800000 */
[----:B------:R-:W-:Y:S02]  /*49b0*/  ISETP.GE.AND P3, PT, R27, -0x18, PT ;  /* 0xffffffe81b00780c */ /* 0x000fe40003f66270 */
[----:B------:R-:W-:-:S11]  /*49c0*/  LOP3.LUT R16, R16, 0x80000000, RZ, 0xc0, !PT ;  /* 0x8000000010107812 */ /* 0x000fd600078ec0ff */
[----:B------:R-:W-:Y:S05]  /*49d0*/  @!P3 BRA `(.L_x_88) ;  /* 0x000000000068b947 */ /* 0x000fea0003800000 */
[CCC-:B------:R-:W-:Y:S01]  /*49e0*/  FFMA.RZ R30, R17.reuse, R29.reuse, R32.reuse ;  /* 0x0000001d111e7223 */ /* 0x1c0fe2000000c020 */
[CCC-:B------:R-:W-:Y:S01]  /*49f0*/  FFMA.RP R26, R17.reuse, R29.reuse, R32.reuse ;  /* 0x0000001d111a7223 */ /* 0x1c0fe20000008020 */
[----:B------:R-:W-:Y:S01]  /*4a00*/  FFMA.RM R17, R17, R29, R32 ;  /* 0x0000001d11117223 */ /* 0x000fe20000004020 */
[C---:B------:R-:W-:Y:S02]  /*4a10*/  ISETP.NE.AND P3, PT, R27.reuse, RZ, PT ;  /* 0x000000ff1b00720c */ /* 0x040fe40003f65270 */
[----:B------:R-:W-:Y:S02]  /*4a20*/  LOP3.LUT R30, R30, 0x7fffff, RZ, 0xc0, !PT ;  /* 0x007fffff1e1e7812 */ /* 0x000fe400078ec0ff */
[C---:B------:R-:W-:Y:S02]  /*4a30*/  IADD3 R31, PT, PT, -R27.reuse, RZ, RZ ;  /* 0x000000ff1b1f7210 */ /* 0x040fe40007ffe1ff */
[----:B------:R-:W-:Y:S02]  /*4a40*/  IADD3 R29, PT, PT, R27, 0x20, RZ ;  /* 0x000000201b1d7810 */ /* 0x000fe40007ffe0ff */
[----:B------:R-:W-:-:S02]  /*4a50*/  LOP3.LUT R30, R30, 0x800000, RZ, 0xfc, !PT ;  /* 0x008000001e1e7812 */ /* 0x000fc400078efcff */
[----:B------:R-:W-:Y:S02]  /*4a60*/  SEL R31, R31, RZ, P3 ;  /* 0x000000ff1f1f7207 */ /* 0x000fe40001800000 */
[----:B------:R-:W-:Y:S02]  /*4a70*/  ISETP.NE.AND P3, PT, R27, RZ, PT ;  /* 0x000000ff1b00720c */ /* 0x000fe40003f65270 */
[----:B------:R-:W-:Y:S02]  /*4a80*/  SHF.L.U32 R29, R30, R29, RZ ;  /* 0x0000001d1e1d7219 */ /* 0x000fe400000006ff */
[----:B------:R-:W-:Y:S02]  /*4a90*/  FSETP.NEU.FTZ.AND P4, PT, R26, R17, PT ;  /* 0x000000111a00720b */ /* 0x000fe40003f9d000 */
[----:B------:R-:W-:Y:S02]  /*4aa0*/  ISETP.NE.AND P3, PT, R29, RZ, P3 ;  /* 0x000000ff1d00720c */ /* 0x000fe40001f65270 */
[----:B------:R-:W-:-:S02]  /*4ab0*/  SHF.R.U32.HI R31, RZ, R31, R30 ;  /* 0x0000001fff1f7219 */ /* 0x000fc4000001161e */
[----:B------:R-:W-:Y:S02]  /*4ac0*/  PLOP3.LUT P3, PT, P4, P3, PT, 0xf8, 0x8f ;  /* 0x00000000008f781c */ /* 0x000fe40002767f70 */
[----:B------:R-:W-:Y:S02]  /*4ad0*/  SHF.R.U32.HI R26, RZ, 0x1, R31 ;  /* 0x00000001ff1a7819 */ /* 0x000fe4000001161f */
[----:B------:R-:W-:-:S04]  /*4ae0*/  SEL R17, RZ, 0x1, !P3 ;  /* 0x00000001ff117807 */ /* 0x000fc80005800000 */
[----:B------:R-:W-:-:S04]  /*4af0*/  LOP3.LUT R30, R17, 0x1, R26, 0xf8, !PT ;  /* 0x00000001111e7812 */ /* 0x000fc800078ef81a */
[----:B------:R-:W-:-:S04]  /*4b00*/  LOP3.LUT R31, R30, R31, RZ, 0xc0, !PT ;  /* 0x0000001f1e1f7212 */ /* 0x000fc800078ec0ff */
[----:B------:R-:W-:-:S04]  /*4b10*/  IADD3 R31, PT, PT, R26, R31, RZ ;  /* 0x0000001f1a1f7210 */ /* 0x000fc80007ffe0ff */
[----:B------:R-:W-:Y:S01]  /*4b20*/  LOP3.LUT R16, R31, R16, RZ, 0xfc, !PT ;  /* 0x000000101f107212 */ /* 0x000fe200078efcff */
[----:B------:R-:W-:Y:S06]  /*4b30*/  BRA `(.L_x_88) ;  /* 0x0000000000107947 */ /* 0x000fec0003800000 */
.L_x_87:
[----:B------:R-:W-:-:S04]  /*4b40*/  LOP3.LUT R16, R16, 0x80000000, RZ, 0xc0, !PT ;  /* 0x8000000010107812 */ /* 0x000fc800078ec0ff */
[----:B------:R-:W-:Y:S01]  /*4b50*/  LOP3.LUT R16, R16, 0x7f800000, RZ, 0xfc, !PT ;  /* 0x7f80000010107812 */ /* 0x000fe200078efcff */
[----:B------:R-:W-:Y:S06]  /*4b60*/  BRA `(.L_x_88) ;  /* 0x0000000000047947 */ /* 0x000fec0003800000 */
.L_x_86:
[----:B------:R-:W-:-:S07]  /*4b70*/  LEA R16, R31, R16, 0x17 ;  /* 0x000000101f107211 */ /* 0x000fce00078eb8ff */
.L_x_88:
[----:B------:R-:W-:Y:S05]  /*4b80*/  BSYNC.RECONVERGENT B1 ;  /* 0x0000000000017941 */ /* 0x000fea0003800200 */
.L_x_85:
[----:B------:R-:W-:Y:S05]  /*4b90*/  BRA `(.L_x_89) ;  /* 0x0000000000207947 */ /* 0x000fea0003800000 */
.L_x_84:
[----:B------:R-:W-:-:S04]  /*4ba0*/  LOP3.LUT R16, R17, 0x80000000, R16, 0x48, !PT ;  /* 0x8000000011107812 */ /* 0x000fc800078e4810 */
[----:B------:R-:W-:Y:S01]  /*4bb0*/  LOP3.LUT R16, R16, 0x7f800000, RZ, 0xfc, !PT ;  /* 0x7f80000010107812 */ /* 0x000fe200078efcff */
[----:B------:R-:W-:Y:S06]  /*4bc0*/  BRA `(.L_x_89) ;  /* 0x0000000000147947 */ /* 0x000fec0003800000 */
.L_x_83:
[----:B------:R-:W-:Y:S01]  /*4bd0*/  LOP3.LUT R16, R17, 0x80000000, R16, 0x48, !PT ;  /* 0x8000000011107812 */ /* 0x000fe200078e4810 */
[----:B------:R-:W-:Y:S06]  /*4be0*/  BRA `(.L_x_89) ;  /* 0x00000000000c7947 */ /* 0x000fec0003800000 */
.L_x_82:
[----:B------:R-:W0:Y:S01]  /*4bf0*/  MUFU.RSQ R16, -QNAN ;  /* 0xffc0000000107908 */ /* 0x000e220000001400 */
[----:B------:R-:W-:Y:S05]  /*4c00*/  BRA `(.L_x_89) ;  /* 0x0000000000047947 */ /* 0x000fea0003800000 */
.L_x_81:
[----:B------:R-:W-:-:S07]  /*4c10*/  FADD.FTZ R16, R16, R17 ;  /* 0x0000001110107221 */ /* 0x000fce0000010000 */
.L_x_89:
[----:B------:R-:W-:Y:S05]  /*4c20*/  BSYNC.RECONVERGENT B0 ;  /* 0x0000000000007941 */ /* 0x000fea0003800200 */
.L_x_79:
[----:B------:R-:W-:Y:S01]  /*4c30*/  HFMA2 R17, -RZ, RZ, 0, 0 ;  /* 0x00000000ff117431 */ /* 0x000fe200000001ff */
[----:B0-----:R-:W-:Y:S02]  /*4c40*/  MOV R26, R16 ;  /* 0x00000010001a7202 */ /* 0x001fe40000000f00 */
[----:B------:R-:W-:-:S04]  /*4c50*/  MOV R16, R28 ;  /* 0x0000001c00107202 */ /* 0x000fc80000000f00 */
[----:B------:R-:W-:Y:S05]  /*4c60*/  RET.REL.NODEC R16 `(_Z27right_looking_launch_kernelPfiiii) ;  /* 0xffffffb010e47950 */ /* 0x000fea0003c3ffff */
.L_x_90:
[----:B------:R-:W-:-:S00]  /*4c70*/  BRA `(.L_x_90) ;  /* 0xfffffffc00fc7947 */ /* 0x000fc0000383ffff */
[----:B------:R-:W-:-:S00]  /*4c80*/  NOP ;  /* 0x0000000000007918 */ /* 0x000fc00000000000 */
[----:B------:R-:W-:-:S00]  /*4c90*/  NOP ;  /* 0x0000000000007918 */ /* 0x000fc00000000000 */
[----:B------:R-:W-:-:S00]  /*4ca0*/  NOP ;  /* 0x0000000000007918 */ /* 0x000fc00000000000 */
[----:B------:R-:W-:-:S00]  /*4cb0*/  NOP ;  /* 0x0000000000007918 */ /* 0x000fc00000000000 */
[----:B------:R-:W-:-:S00]  /*4cc0*/  NOP ;  /* 0x0000000000007918 */ /* 0x000fc00000000000 */
[----:B------:R-:W-:-:S00]  /*4cd0*/  NOP ;  /* 0x0000000000007918 */ /* 0x000fc00000000000 */
[----:B------:R-:W-:-:S00]  /*4ce0*/  NOP ;  /* 0x0000000000007918 */ /* 0x000fc00000000000 */
[----:B------:R-:W-:-:S00]  /*4cf0*/  NOP ;  /* 0x0000000000007918 */ /* 0x000fc00000000000 */
.L_x_92:


//--------------------- .nv.shared._Z27right_looking_launch_kernelPfiiii --------------------------
	.section	.nv.shared._Z27right_looking_launch_kernelPfiiii,"aw",@nobits
	.sectionflags	@""
	.align	16
.nv.shared._Z27right_looking_launch_kernelPfiiii:
	.zero		1040


//--------------------- .nv.shared.reserved.0     --------------------------
	.section	.nv.shared.reserved.0,"aw",@nobits
	.weak		__nv_reservedSMEM_offset_0_alias
	.size		__nv_reservedSMEM_offset_0_alias, 0, 64
	.other		__nv_reservedSMEM_offset_0_alias,@"STO_CUDA_RESERVED_SHARED STV_DEFAULT"
__nv_reservedSMEM_offset_0_alias:
	.zero		0
	.zero		64


//--------------------- .nv.constant0._Z27right_looking_launch_kernelPfiiii --------------------------
	.section	.nv.constant0._Z27right_looking_launch_kernelPfiiii,"a",@progbits
	.sectionflags	@""
	.align	4
.nv.constant0._Z27right_looking_launch_kernelPfiiii:
	.zero		920


//--------------------- SYMBOLS --------------------------

	.type		.nv.reservedSmem.offset0,@object
	.size		.nv.reservedSmem.offset0,0x4
	.type		.nv.reservedSmem.cap,@object
	.size		.nv.reservedSmem.cap,0x4
